//
// Generated by NVIDIA NVVM Compiler
//
// Compiler Build ID: CL-36424714
// Cuda compilation tools, release 13.0, V13.0.88
// Based on NVVM 20.0.0
//

.version 9.0
.target sm_100
.address_size 64

	// .globl	_Z18aes256_encrypt_ecbPhmS_S_S_

.visible .entry _Z18aes256_encrypt_ecbPhmS_S_S_(
	.param .u64 .ptr .align 1 _Z18aes256_encrypt_ecbPhmS_S_S__param_0,
	.param .u64 _Z18aes256_encrypt_ecbPhmS_S_S__param_1,
	.param .u64 .ptr .align 1 _Z18aes256_encrypt_ecbPhmS_S_S__param_2,
	.param .u64 .ptr .align 1 _Z18aes256_encrypt_ecbPhmS_S_S__param_3,
	.param .u64 .ptr .align 1 _Z18aes256_encrypt_ecbPhmS_S_S__param_4
)
{
	.reg .pred 	%p<20>;
	.reg .b16 	%rs<534>;
	.reg .b32 	%r<11>;
	.reg .b64 	%rd<168>;

	ld.param.u64 	%rd8, [_Z18aes256_encrypt_ecbPhmS_S_S__param_1];
	ld.param.u64 	%rd5, [_Z18aes256_encrypt_ecbPhmS_S_S__param_2];
	ld.param.u64 	%rd6, [_Z18aes256_encrypt_ecbPhmS_S_S__param_3];
	cvta.to.global.u64 	%rd1, %rd6;
	mov.u32 	%r1, %ctaid.x;
	shl.b32 	%r2, %r1, 12;
	mov.u32 	%r3, %tid.x;
	shl.b32 	%r4, %r3, 4;
	add.s32 	%r5, %r2, %r4;
	cvt.u64.u32 	%rd2, %r5;
	setp.le.u64 	%p1, %rd8, %rd2;
	@%p1 bra 	$L__BB0_6;
	ld.param.u64 	%rd162, [_Z18aes256_encrypt_ecbPhmS_S_S__param_0];
	cvta.to.global.u64 	%rd9, %rd162;
	cvta.to.global.u64 	%rd10, %rd5;
	add.s64 	%rd11, %rd9, %rd2;
	ld.global.u8 	%rs215, [%rd11];
	ld.global.u8 	%rs216, [%rd11+1];
	ld.global.u8 	%rs217, [%rd11+2];
	ld.global.u8 	%rs218, [%rd11+3];
	ld.global.u8 	%rs219, [%rd11+4];
	ld.global.u8 	%rs220, [%rd11+5];
	ld.global.u8 	%rs221, [%rd11+6];
	ld.global.u8 	%rs222, [%rd11+7];
	ld.global.u8 	%rs223, [%rd11+8];
	ld.global.u8 	%rs224, [%rd11+9];
	ld.global.u8 	%rs225, [%rd11+10];
	ld.global.u8 	%rs226, [%rd11+11];
	ld.global.u8 	%rs227, [%rd11+12];
	ld.global.u8 	%rs228, [%rd11+13];
	ld.global.u8 	%rs229, [%rd11+14];
	ld.global.u8 	%rs230, [%rd11+15];
	ld.global.u8 	%rs485, [%rd10+15];
	st.global.u8 	[%rd1+15], %rs485;
	xor.b16  	%rs467, %rs230, %rs485;
	ld.global.u8 	%rs516, [%rd10+31];
	st.global.u8 	[%rd1+31], %rs516;
	ld.global.u8 	%rs486, [%rd10+14];
	st.global.u8 	[%rd1+14], %rs486;
	xor.b16  	%rs468, %rs229, %rs486;
	ld.global.u8 	%rs515, [%rd10+30];
	st.global.u8 	[%rd1+30], %rs515;
	ld.global.u8 	%rs487, [%rd10+13];
	st.global.u8 	[%rd1+13], %rs487;
	xor.b16  	%rs469, %rs228, %rs487;
	ld.global.u8 	%rs514, [%rd10+29];
	st.global.u8 	[%rd1+29], %rs514;
	ld.global.u8 	%rs488, [%rd10+12];
	st.global.u8 	[%rd1+12], %rs488;
	xor.b16  	%rs470, %rs227, %rs488;
	ld.global.u8 	%rs513, [%rd10+28];
	st.global.u8 	[%rd1+28], %rs513;
	ld.global.u8 	%rs489, [%rd10+11];
	st.global.u8 	[%rd1+11], %rs489;
	xor.b16  	%rs471, %rs226, %rs489;
	ld.global.u8 	%rs512, [%rd10+27];
	st.global.u8 	[%rd1+27], %rs512;
	ld.global.u8 	%rs490, [%rd10+10];
	st.global.u8 	[%rd1+10], %rs490;
	xor.b16  	%rs472, %rs225, %rs490;
	ld.global.u8 	%rs511, [%rd10+26];
	st.global.u8 	[%rd1+26], %rs511;
	ld.global.u8 	%rs491, [%rd10+9];
	st.global.u8 	[%rd1+9], %rs491;
	xor.b16  	%rs473, %rs224, %rs491;
	ld.global.u8 	%rs510, [%rd10+25];
	st.global.u8 	[%rd1+25], %rs510;
	ld.global.u8 	%rs492, [%rd10+8];
	st.global.u8 	[%rd1+8], %rs492;
	xor.b16  	%rs474, %rs223, %rs492;
	ld.global.u8 	%rs509, [%rd10+24];
	st.global.u8 	[%rd1+24], %rs509;
	ld.global.u8 	%rs493, [%rd10+7];
	st.global.u8 	[%rd1+7], %rs493;
	xor.b16  	%rs475, %rs222, %rs493;
	ld.global.u8 	%rs508, [%rd10+23];
	st.global.u8 	[%rd1+23], %rs508;
	ld.global.u8 	%rs494, [%rd10+6];
	st.global.u8 	[%rd1+6], %rs494;
	xor.b16  	%rs476, %rs221, %rs494;
	ld.global.u8 	%rs507, [%rd10+22];
	st.global.u8 	[%rd1+22], %rs507;
	ld.global.u8 	%rs495, [%rd10+5];
	st.global.u8 	[%rd1+5], %rs495;
	xor.b16  	%rs477, %rs220, %rs495;
	ld.global.u8 	%rs506, [%rd10+21];
	st.global.u8 	[%rd1+21], %rs506;
	ld.global.u8 	%rs496, [%rd10+4];
	st.global.u8 	[%rd1+4], %rs496;
	xor.b16  	%rs478, %rs219, %rs496;
	ld.global.u8 	%rs505, [%rd10+20];
	st.global.u8 	[%rd1+20], %rs505;
	ld.global.u8 	%rs497, [%rd10+3];
	st.global.u8 	[%rd1+3], %rs497;
	xor.b16  	%rs479, %rs218, %rs497;
	ld.global.u8 	%rs504, [%rd10+19];
	st.global.u8 	[%rd1+19], %rs504;
	ld.global.u8 	%rs498, [%rd10+2];
	st.global.u8 	[%rd1+2], %rs498;
	xor.b16  	%rs480, %rs217, %rs498;
	ld.global.u8 	%rs503, [%rd10+18];
	st.global.u8 	[%rd1+18], %rs503;
	ld.global.u8 	%rs499, [%rd10+1];
	st.global.u8 	[%rd1+1], %rs499;
	xor.b16  	%rs481, %rs216, %rs499;
	ld.global.u8 	%rs502, [%rd10+17];
	st.global.u8 	[%rd1+17], %rs502;
	ld.global.u8 	%rs500, [%rd10];
	st.global.u8 	[%rd1], %rs500;
	xor.b16  	%rs482, %rs215, %rs500;
	ld.global.u8 	%rs501, [%rd10+16];
	st.global.u8 	[%rd1+16], %rs501;
	mov.b16 	%rs483, 1;
	mov.u16 	%rs533, %rs483;
$L__BB0_2:
	ld.param.u64 	%rd166, [_Z18aes256_encrypt_ecbPhmS_S_S__param_4];
	cvt.u64.u16 	%rd12, %rs482;
	and.b64  	%rd13, %rd12, 255;
	cvta.to.global.u64 	%rd3, %rd166;
	add.s64 	%rd14, %rd3, %rd13;
	ld.global.u8 	%rs99, [%rd14];
	cvt.u64.u16 	%rd15, %rs481;
	and.b64  	%rd16, %rd15, 255;
	add.s64 	%rd17, %rd3, %rd16;
	ld.global.u8 	%rs100, [%rd17];
	cvt.u64.u16 	%rd18, %rs480;
	and.b64  	%rd19, %rd18, 255;
	add.s64 	%rd20, %rd3, %rd19;
	ld.global.u8 	%rs101, [%rd20];
	cvt.u64.u16 	%rd21, %rs479;
	and.b64  	%rd22, %rd21, 255;
	add.s64 	%rd23, %rd3, %rd22;
	ld.global.u8 	%rs102, [%rd23];
	cvt.u64.u16 	%rd24, %rs478;
	and.b64  	%rd25, %rd24, 255;
	add.s64 	%rd26, %rd3, %rd25;
	ld.global.u8 	%rs103, [%rd26];
	cvt.u64.u16 	%rd27, %rs477;
	and.b64  	%rd28, %rd27, 255;
	add.s64 	%rd29, %rd3, %rd28;
	ld.global.u8 	%rs104, [%rd29];
	cvt.u64.u16 	%rd30, %rs476;
	and.b64  	%rd31, %rd30, 255;
	add.s64 	%rd32, %rd3, %rd31;
	ld.global.u8 	%rs105, [%rd32];
	cvt.u64.u16 	%rd33, %rs475;
	and.b64  	%rd34, %rd33, 255;
	add.s64 	%rd35, %rd3, %rd34;
	ld.global.u8 	%rs106, [%rd35];
	cvt.u64.u16 	%rd36, %rs474;
	and.b64  	%rd37, %rd36, 255;
	add.s64 	%rd38, %rd3, %rd37;
	ld.global.u8 	%rs107, [%rd38];
	cvt.u64.u16 	%rd39, %rs473;
	and.b64  	%rd40, %rd39, 255;
	add.s64 	%rd41, %rd3, %rd40;
	ld.global.u8 	%rs108, [%rd41];
	cvt.u64.u16 	%rd42, %rs472;
	and.b64  	%rd43, %rd42, 255;
	add.s64 	%rd44, %rd3, %rd43;
	ld.global.u8 	%rs109, [%rd44];
	cvt.u64.u16 	%rd45, %rs471;
	and.b64  	%rd46, %rd45, 255;
	add.s64 	%rd47, %rd3, %rd46;
	ld.global.u8 	%rs110, [%rd47];
	cvt.u64.u16 	%rd48, %rs470;
	and.b64  	%rd49, %rd48, 255;
	add.s64 	%rd50, %rd3, %rd49;
	ld.global.u8 	%rs111, [%rd50];
	cvt.u64.u16 	%rd51, %rs469;
	and.b64  	%rd52, %rd51, 255;
	add.s64 	%rd53, %rd3, %rd52;
	ld.global.u8 	%rs112, [%rd53];
	cvt.u64.u16 	%rd54, %rs468;
	and.b64  	%rd55, %rd54, 255;
	add.s64 	%rd56, %rd3, %rd55;
	ld.global.u8 	%rs113, [%rd56];
	cvt.u64.u16 	%rd57, %rs467;
	and.b64  	%rd58, %rd57, 255;
	add.s64 	%rd59, %rd3, %rd58;
	ld.global.u8 	%rs114, [%rd59];
	and.b16  	%rs231, %rs483, 1;
	setp.eq.b16 	%p2, %rs231, 1;
	mov.u16 	%rs517, %rs516;
	mov.u16 	%rs518, %rs515;
	mov.u16 	%rs519, %rs514;
	mov.u16 	%rs520, %rs513;
	mov.u16 	%rs521, %rs512;
	mov.u16 	%rs522, %rs511;
	mov.u16 	%rs523, %rs510;
	mov.u16 	%rs524, %rs509;
	mov.u16 	%rs525, %rs508;
	mov.u16 	%rs526, %rs507;
	mov.u16 	%rs527, %rs506;
	mov.u16 	%rs528, %rs505;
	mov.u16 	%rs529, %rs504;
	mov.u16 	%rs530, %rs503;
	mov.u16 	%rs531, %rs502;
	mov.u16 	%rs532, %rs501;
	@%p2 bra 	$L__BB0_4;
	ld.param.u64 	%rd164, [_Z18aes256_encrypt_ecbPhmS_S_S__param_3];
	cvt.u64.u16 	%rd60, %rs514;
	and.b64  	%rd61, %rd60, 255;
	add.s64 	%rd62, %rd3, %rd61;
	ld.global.u8 	%rs232, [%rd62];
	xor.b16  	%rs233, %rs232, %rs500;
	xor.b16  	%rs500, %rs233, %rs533;
	cvt.s16.s8 	%rs234, %rs533;
	cvta.to.global.u64 	%rd63, %rd164;
	st.global.u8 	[%rd63], %rs500;
	cvt.u64.u16 	%rd64, %rs515;
	and.b64  	%rd65, %rd64, 255;
	add.s64 	%rd66, %rd3, %rd65;
	ld.global.u8 	%rs235, [%rd66];
	xor.b16  	%rs499, %rs499, %rs235;
	st.global.u8 	[%rd63+1], %rs499;
	cvt.u64.u16 	%rd67, %rs516;
	and.b64  	%rd68, %rd67, 255;
	add.s64 	%rd69, %rd3, %rd68;
	ld.global.u8 	%rs236, [%rd69];
	xor.b16  	%rs498, %rs498, %rs236;
	st.global.u8 	[%rd63+2], %rs498;
	cvt.u64.u16 	%rd70, %rs513;
	and.b64  	%rd71, %rd70, 255;
	add.s64 	%rd72, %rd3, %rd71;
	ld.global.u8 	%rs237, [%rd72];
	xor.b16  	%rs497, %rs497, %rs237;
	st.global.u8 	[%rd63+3], %rs497;
	shl.b16 	%rs238, %rs533, 1;
	shr.u16 	%rs239, %rs234, 7;
	and.b16  	%rs240, %rs239, 27;
	xor.b16  	%rs533, %rs240, %rs238;
	xor.b16  	%rs496, %rs496, %rs500;
	st.global.u8 	[%rd63+4], %rs496;
	xor.b16  	%rs495, %rs495, %rs499;
	st.global.u8 	[%rd63+5], %rs495;
	xor.b16  	%rs494, %rs494, %rs498;
	st.global.u8 	[%rd63+6], %rs494;
	xor.b16  	%rs493, %rs493, %rs497;
	st.global.u8 	[%rd63+7], %rs493;
	xor.b16  	%rs492, %rs492, %rs496;
	st.global.u8 	[%rd63+8], %rs492;
	xor.b16  	%rs491, %rs491, %rs495;
	st.global.u8 	[%rd63+9], %rs491;
	xor.b16  	%rs490, %rs490, %rs494;
	st.global.u8 	[%rd63+10], %rs490;
	xor.b16  	%rs489, %rs489, %rs493;
	st.global.u8 	[%rd63+11], %rs489;
	xor.b16  	%rs488, %rs488, %rs492;
	st.global.u8 	[%rd63+12], %rs488;
	xor.b16  	%rs487, %rs487, %rs491;
	st.global.u8 	[%rd63+13], %rs487;
	xor.b16  	%rs486, %rs486, %rs490;
	st.global.u8 	[%rd63+14], %rs486;
	xor.b16  	%rs485, %rs485, %rs489;
	st.global.u8 	[%rd63+15], %rs485;
	cvt.u64.u16 	%rd73, %rs488;
	and.b64  	%rd74, %rd73, 255;
	add.s64 	%rd75, %rd3, %rd74;
	ld.global.u8 	%rs241, [%rd75];
	xor.b16  	%rs501, %rs501, %rs241;
	st.global.u8 	[%rd63+16], %rs501;
	cvt.u64.u16 	%rd76, %rs487;
	and.b64  	%rd77, %rd76, 255;
	add.s64 	%rd78, %rd3, %rd77;
	ld.global.u8 	%rs242, [%rd78];
	xor.b16  	%rs502, %rs502, %rs242;
	st.global.u8 	[%rd63+17], %rs502;
	cvt.u64.u16 	%rd79, %rs486;
	and.b64  	%rd80, %rd79, 255;
	add.s64 	%rd81, %rd3, %rd80;
	ld.global.u8 	%rs243, [%rd81];
	xor.b16  	%rs503, %rs503, %rs243;
	st.global.u8 	[%rd63+18], %rs503;
	cvt.u64.u16 	%rd82, %rs485;
	and.b64  	%rd83, %rd82, 255;
	add.s64 	%rd84, %rd3, %rd83;
	ld.global.u8 	%rs244, [%rd84];
	xor.b16  	%rs504, %rs504, %rs244;
	st.global.u8 	[%rd63+19], %rs504;
	xor.b16  	%rs505, %rs505, %rs501;
	st.global.u8 	[%rd63+20], %rs505;
	xor.b16  	%rs506, %rs506, %rs502;
	st.global.u8 	[%rd63+21], %rs506;
	xor.b16  	%rs507, %rs507, %rs503;
	st.global.u8 	[%rd63+22], %rs507;
	xor.b16  	%rs508, %rs508, %rs504;
	st.global.u8 	[%rd63+23], %rs508;
	xor.b16  	%rs509, %rs509, %rs505;
	st.global.u8 	[%rd63+24], %rs509;
	xor.b16  	%rs510, %rs510, %rs506;
	st.global.u8 	[%rd63+25], %rs510;
	xor.b16  	%rs511, %rs511, %rs507;
	st.global.u8 	[%rd63+26], %rs511;
	xor.b16  	%rs512, %rs512, %rs508;
	st.global.u8 	[%rd63+27], %rs512;
	xor.b16  	%rs513, %rs513, %rs509;
	st.global.u8 	[%rd63+28], %rs513;
	xor.b16  	%rs514, %rs514, %rs510;
	st.global.u8 	[%rd63+29], %rs514;
	xor.b16  	%rs515, %rs515, %rs511;
	st.global.u8 	[%rd63+30], %rs515;
	xor.b16  	%rs516, %rs516, %rs512;
	st.global.u8 	[%rd63+31], %rs516;
	mov.u16 	%rs517, %rs485;
	mov.u16 	%rs518, %rs486;
	mov.u16 	%rs519, %rs487;
	mov.u16 	%rs520, %rs488;
	mov.u16 	%rs521, %rs489;
	mov.u16 	%rs522, %rs490;
	mov.u16 	%rs523, %rs491;
	mov.u16 	%rs524, %rs492;
	mov.u16 	%rs525, %rs493;
	mov.u16 	%rs526, %rs494;
	mov.u16 	%rs527, %rs495;
	mov.u16 	%rs528, %rs496;
	mov.u16 	%rs529, %rs497;
	mov.u16 	%rs530, %rs498;
	mov.u16 	%rs531, %rs499;
	mov.u16 	%rs532, %rs500;
$L__BB0_4:
	xor.b16  	%rs245, %rs104, %rs99;
	cvt.s16.s8 	%rs246, %rs245;
	xor.b16  	%rs247, %rs245, %rs109;
	xor.b16  	%rs248, %rs247, %rs114;
	shl.b16 	%rs249, %rs245, 1;
	xor.b16  	%rs250, %rs109, %rs104;
	cvt.s16.s8 	%rs251, %rs250;
	shl.b16 	%rs252, %rs250, 1;
	xor.b16  	%rs253, %rs114, %rs109;
	cvt.s16.s8 	%rs254, %rs253;
	shl.b16 	%rs255, %rs253, 1;
	xor.b16  	%rs256, %rs114, %rs99;
	cvt.s16.s8 	%rs257, %rs256;
	shl.b16 	%rs258, %rs256, 1;
	xor.b16  	%rs259, %rs108, %rs103;
	cvt.s16.s8 	%rs260, %rs259;
	xor.b16  	%rs261, %rs259, %rs113;
	xor.b16  	%rs262, %rs261, %rs102;
	shl.b16 	%rs263, %rs259, 1;
	xor.b16  	%rs264, %rs113, %rs108;
	cvt.s16.s8 	%rs265, %rs264;
	shl.b16 	%rs266, %rs264, 1;
	xor.b16  	%rs267, %rs102, %rs113;
	cvt.s16.s8 	%rs268, %rs267;
	shl.b16 	%rs269, %rs267, 1;
	xor.b16  	%rs270, %rs102, %rs103;
	cvt.s16.s8 	%rs271, %rs270;
	shl.b16 	%rs272, %rs270, 1;
	xor.b16  	%rs273, %rs112, %rs107;
	cvt.s16.s8 	%rs274, %rs273;
	xor.b16  	%rs275, %rs273, %rs101;
	xor.b16  	%rs276, %rs275, %rs106;
	shl.b16 	%rs277, %rs273, 1;
	xor.b16  	%rs278, %rs101, %rs112;
	cvt.s16.s8 	%rs279, %rs278;
	shl.b16 	%rs280, %rs278, 1;
	xor.b16  	%rs281, %rs106, %rs101;
	cvt.s16.s8 	%rs282, %rs281;
	shl.b16 	%rs283, %rs281, 1;
	xor.b16  	%rs284, %rs106, %rs107;
	cvt.s16.s8 	%rs285, %rs284;
	shl.b16 	%rs286, %rs284, 1;
	xor.b16  	%rs287, %rs100, %rs111;
	cvt.s16.s8 	%rs288, %rs287;
	xor.b16  	%rs289, %rs287, %rs105;
	xor.b16  	%rs290, %rs289, %rs110;
	shl.b16 	%rs291, %rs287, 1;
	xor.b16  	%rs292, %rs105, %rs100;
	cvt.s16.s8 	%rs293, %rs292;
	shl.b16 	%rs294, %rs292, 1;
	xor.b16  	%rs295, %rs110, %rs105;
	cvt.s16.s8 	%rs296, %rs295;
	shl.b16 	%rs297, %rs295, 1;
	xor.b16  	%rs298, %rs110, %rs111;
	cvt.s16.s8 	%rs299, %rs298;
	shl.b16 	%rs300, %rs298, 1;
	setp.lt.s16 	%p3, %rs246, 0;
	xor.b16  	%rs301, %rs249, 27;
	selp.b16 	%rs302, %rs301, %rs249, %p3;
	xor.b16  	%rs303, %rs302, %rs532;
	xor.b16  	%rs304, %rs303, %rs99;
	xor.b16  	%rs482, %rs304, %rs248;
	setp.lt.s16 	%p4, %rs251, 0;
	xor.b16  	%rs305, %rs252, 27;
	selp.b16 	%rs306, %rs305, %rs252, %p4;
	xor.b16  	%rs307, %rs306, %rs531;
	xor.b16  	%rs308, %rs307, %rs104;
	xor.b16  	%rs481, %rs308, %rs248;
	setp.lt.s16 	%p5, %rs254, 0;
	xor.b16  	%rs309, %rs255, 27;
	selp.b16 	%rs310, %rs309, %rs255, %p5;
	xor.b16  	%rs311, %rs310, %rs530;
	xor.b16  	%rs312, %rs311, %rs109;
	xor.b16  	%rs480, %rs312, %rs248;
	setp.lt.s16 	%p6, %rs257, 0;
	xor.b16  	%rs313, %rs258, 27;
	selp.b16 	%rs314, %rs313, %rs258, %p6;
	xor.b16  	%rs315, %rs314, %rs529;
	xor.b16  	%rs479, %rs315, %rs247;
	setp.lt.s16 	%p7, %rs260, 0;
	xor.b16  	%rs316, %rs263, 27;
	selp.b16 	%rs317, %rs316, %rs263, %p7;
	xor.b16  	%rs318, %rs317, %rs528;
	xor.b16  	%rs319, %rs318, %rs103;
	xor.b16  	%rs478, %rs319, %rs262;
	setp.lt.s16 	%p8, %rs265, 0;
	xor.b16  	%rs320, %rs266, 27;
	selp.b16 	%rs321, %rs320, %rs266, %p8;
	xor.b16  	%rs322, %rs321, %rs527;
	xor.b16  	%rs323, %rs322, %rs108;
	xor.b16  	%rs477, %rs323, %rs262;
	setp.lt.s16 	%p9, %rs268, 0;
	xor.b16  	%rs324, %rs269, 27;
	selp.b16 	%rs325, %rs324, %rs269, %p9;
	xor.b16  	%rs326, %rs325, %rs526;
	xor.b16  	%rs327, %rs326, %rs113;
	xor.b16  	%rs476, %rs327, %rs262;
	setp.lt.s16 	%p10, %rs271, 0;
	xor.b16  	%rs328, %rs272, 27;
	selp.b16 	%rs329, %rs328, %rs272, %p10;
	xor.b16  	%rs330, %rs329, %rs525;
	xor.b16  	%rs475, %rs330, %rs261;
	setp.lt.s16 	%p11, %rs274, 0;
	xor.b16  	%rs331, %rs277, 27;
	selp.b16 	%rs332, %rs331, %rs277, %p11;
	xor.b16  	%rs333, %rs332, %rs524;
	xor.b16  	%rs334, %rs333, %rs107;
	xor.b16  	%rs474, %rs334, %rs276;
	setp.lt.s16 	%p12, %rs279, 0;
	xor.b16  	%rs335, %rs280, 27;
	selp.b16 	%rs336, %rs335, %rs280, %p12;
	xor.b16  	%rs337, %rs336, %rs523;
	xor.b16  	%rs338, %rs337, %rs112;
	xor.b16  	%rs473, %rs338, %rs276;
	setp.lt.s16 	%p13, %rs282, 0;
	xor.b16  	%rs339, %rs283, 27;
	selp.b16 	%rs340, %rs339, %rs283, %p13;
	xor.b16  	%rs341, %rs340, %rs522;
	xor.b16  	%rs342, %rs341, %rs101;
	xor.b16  	%rs472, %rs342, %rs276;
	setp.lt.s16 	%p14, %rs285, 0;
	xor.b16  	%rs343, %rs286, 27;
	selp.b16 	%rs344, %rs343, %rs286, %p14;
	xor.b16  	%rs345, %rs344, %rs521;
	xor.b16  	%rs471, %rs345, %rs275;
	setp.lt.s16 	%p15, %rs288, 0;
	xor.b16  	%rs346, %rs291, 27;
	selp.b16 	%rs347, %rs346, %rs291, %p15;
	xor.b16  	%rs348, %rs347, %rs520;
	xor.b16  	%rs349, %rs348, %rs111;
	xor.b16  	%rs470, %rs349, %rs290;
	setp.lt.s16 	%p16, %rs293, 0;
	xor.b16  	%rs350, %rs294, 27;
	selp.b16 	%rs351, %rs350, %rs294, %p16;
	xor.b16  	%rs352, %rs351, %rs519;
	xor.b16  	%rs353, %rs352, %rs100;
	xor.b16  	%rs469, %rs353, %rs290;
	setp.lt.s16 	%p17, %rs296, 0;
	xor.b16  	%rs354, %rs297, 27;
	selp.b16 	%rs355, %rs354, %rs297, %p17;
	xor.b16  	%rs356, %rs355, %rs518;
	xor.b16  	%rs357, %rs356, %rs105;
	xor.b16  	%rs468, %rs357, %rs290;
	setp.lt.s16 	%p18, %rs299, 0;
	xor.b16  	%rs358, %rs300, 27;
	selp.b16 	%rs359, %rs358, %rs300, %p18;
	xor.b16  	%rs360, %rs359, %rs517;
	xor.b16  	%rs467, %rs360, %rs289;
	add.s16 	%rs213, %rs483, 1;
	and.b16  	%rs361, %rs483, 255;
	setp.lt.u16 	%p19, %rs361, 13;
	mov.u16 	%rs483, %rs213;
	@%p19 bra 	$L__BB0_2;
	ld.param.u64 	%rd167, [_Z18aes256_encrypt_ecbPhmS_S_S__param_4];
	ld.param.u64 	%rd165, [_Z18aes256_encrypt_ecbPhmS_S_S__param_3];
	ld.param.u64 	%rd163, [_Z18aes256_encrypt_ecbPhmS_S_S__param_0];
	cvt.u64.u16 	%rd85, %rs482;
	and.b64  	%rd86, %rd85, 255;
	cvta.to.global.u64 	%rd87, %rd167;
	add.s64 	%rd88, %rd87, %rd86;
	ld.global.u8 	%rs362, [%rd88];
	cvt.u64.u16 	%rd89, %rs481;
	and.b64  	%rd90, %rd89, 255;
	add.s64 	%rd91, %rd87, %rd90;
	ld.global.u8 	%rs363, [%rd91];
	cvt.u64.u16 	%rd92, %rs480;
	and.b64  	%rd93, %rd92, 255;
	add.s64 	%rd94, %rd87, %rd93;
	ld.global.u8 	%rs364, [%rd94];
	cvt.u64.u16 	%rd95, %rs479;
	and.b64  	%rd96, %rd95, 255;
	add.s64 	%rd97, %rd87, %rd96;
	ld.global.u8 	%rs365, [%rd97];
	cvt.u64.u16 	%rd98, %rs478;
	and.b64  	%rd99, %rd98, 255;
	add.s64 	%rd100, %rd87, %rd99;
	ld.global.u8 	%rs366, [%rd100];
	cvt.u64.u16 	%rd101, %rs477;
	and.b64  	%rd102, %rd101, 255;
	add.s64 	%rd103, %rd87, %rd102;
	ld.global.u8 	%rs367, [%rd103];
	cvt.u64.u16 	%rd104, %rs476;
	and.b64  	%rd105, %rd104, 255;
	add.s64 	%rd106, %rd87, %rd105;
	ld.global.u8 	%rs368, [%rd106];
	cvt.u64.u16 	%rd107, %rs475;
	and.b64  	%rd108, %rd107, 255;
	add.s64 	%rd109, %rd87, %rd108;
	ld.global.u8 	%rs369, [%rd109];
	cvt.u64.u16 	%rd110, %rs474;
	and.b64  	%rd111, %rd110, 255;
	add.s64 	%rd112, %rd87, %rd111;
	ld.global.u8 	%rs370, [%rd112];
	cvt.u64.u16 	%rd113, %rs473;
	and.b64  	%rd114, %rd113, 255;
	add.s64 	%rd115, %rd87, %rd114;
	ld.global.u8 	%rs371, [%rd115];
	cvt.u64.u16 	%rd116, %rs472;
	and.b64  	%rd117, %rd116, 255;
	add.s64 	%rd118, %rd87, %rd117;
	ld.global.u8 	%rs372, [%rd118];
	cvt.u64.u16 	%rd119, %rs471;
	and.b64  	%rd120, %rd119, 255;
	add.s64 	%rd121, %rd87, %rd120;
	ld.global.u8 	%rs373, [%rd121];
	cvt.u64.u16 	%rd122, %rs470;
	and.b64  	%rd123, %rd122, 255;
	add.s64 	%rd124, %rd87, %rd123;
	ld.global.u8 	%rs374, [%rd124];
	cvt.u64.u16 	%rd125, %rs469;
	and.b64  	%rd126, %rd125, 255;
	add.s64 	%rd127, %rd87, %rd126;
	ld.global.u8 	%rs375, [%rd127];
	cvt.u64.u16 	%rd128, %rs468;
	and.b64  	%rd129, %rd128, 255;
	add.s64 	%rd130, %rd87, %rd129;
	ld.global.u8 	%rs376, [%rd130];
	cvt.u64.u16 	%rd131, %rs467;
	and.b64  	%rd132, %rd131, 255;
	add.s64 	%rd133, %rd87, %rd132;
	ld.global.u8 	%rs377, [%rd133];
	cvt.u64.u16 	%rd134, %rs514;
	and.b64  	%rd135, %rd134, 255;
	add.s64 	%rd136, %rd87, %rd135;
	ld.global.u8 	%rs378, [%rd136];
	xor.b16  	%rs379, %rs378, %rs500;
	xor.b16  	%rs380, %rs379, %rs533;
	cvta.to.global.u64 	%rd137, %rd165;
	st.global.u8 	[%rd137], %rs380;
	cvt.u64.u16 	%rd138, %rs515;
	and.b64  	%rd139, %rd138, 255;
	add.s64 	%rd140, %rd87, %rd139;
	ld.global.u8 	%rs381, [%rd140];
	xor.b16  	%rs382, %rs499, %rs381;
	st.global.u8 	[%rd137+1], %rs382;
	cvt.u64.u16 	%rd141, %rs516;
	and.b64  	%rd142, %rd141, 255;
	add.s64 	%rd143, %rd87, %rd142;
	ld.global.u8 	%rs383, [%rd143];
	xor.b16  	%rs384, %rs498, %rs383;
	st.global.u8 	[%rd137+2], %rs384;
	cvt.u64.u16 	%rd144, %rs513;
	and.b64  	%rd145, %rd144, 255;
	add.s64 	%rd146, %rd87, %rd145;
	ld.global.u8 	%rs385, [%rd146];
	xor.b16  	%rs386, %rs497, %rs385;
	st.global.u8 	[%rd137+3], %rs386;
	xor.b16  	%rs387, %rs496, %rs380;
	st.global.u8 	[%rd137+4], %rs387;
	xor.b16  	%rs388, %rs495, %rs382;
	st.global.u8 	[%rd137+5], %rs388;
	xor.b16  	%rs389, %rs494, %rs384;
	st.global.u8 	[%rd137+6], %rs389;
	xor.b16  	%rs390, %rs493, %rs386;
	st.global.u8 	[%rd137+7], %rs390;
	xor.b16  	%rs391, %rs492, %rs387;
	st.global.u8 	[%rd137+8], %rs391;
	xor.b16  	%rs392, %rs491, %rs388;
	st.global.u8 	[%rd137+9], %rs392;
	xor.b16  	%rs393, %rs490, %rs389;
	st.global.u8 	[%rd137+10], %rs393;
	xor.b16  	%rs394, %rs489, %rs390;
	st.global.u8 	[%rd137+11], %rs394;
	xor.b16  	%rs395, %rs488, %rs391;
	st.global.u8 	[%rd137+12], %rs395;
	xor.b16  	%rs396, %rs487, %rs392;
	st.global.u8 	[%rd137+13], %rs396;
	xor.b16  	%rs397, %rs486, %rs393;
	st.global.u8 	[%rd137+14], %rs397;
	xor.b16  	%rs398, %rs485, %rs394;
	st.global.u8 	[%rd137+15], %rs398;
	cvt.u64.u16 	%rd147, %rs395;
	and.b64  	%rd148, %rd147, 255;
	add.s64 	%rd149, %rd87, %rd148;
	ld.global.u8 	%rs399, [%rd149];
	xor.b16  	%rs400, %rs501, %rs399;
	st.global.u8 	[%rd137+16], %rs400;
	cvt.u64.u16 	%rd150, %rs396;
	and.b64  	%rd151, %rd150, 255;
	add.s64 	%rd152, %rd87, %rd151;
	ld.global.u8 	%rs401, [%rd152];
	xor.b16  	%rs402, %rs502, %rs401;
	st.global.u8 	[%rd137+17], %rs402;
	cvt.u64.u16 	%rd153, %rs397;
	and.b64  	%rd154, %rd153, 255;
	add.s64 	%rd155, %rd87, %rd154;
	ld.global.u8 	%rs403, [%rd155];
	xor.b16  	%rs404, %rs503, %rs403;
	st.global.u8 	[%rd137+18], %rs404;
	cvt.u64.u16 	%rd156, %rs398;
	and.b64  	%rd157, %rd156, 255;
	add.s64 	%rd158, %rd87, %rd157;
	ld.global.u8 	%rs405, [%rd158];
	xor.b16  	%rs406, %rs504, %rs405;
	st.global.u8 	[%rd137+19], %rs406;
	xor.b16  	%rs407, %rs505, %rs400;
	st.global.u8 	[%rd137+20], %rs407;
	xor.b16  	%rs408, %rs506, %rs402;
	st.global.u8 	[%rd137+21], %rs408;
	xor.b16  	%rs409, %rs507, %rs404;
	st.global.u8 	[%rd137+22], %rs409;
	xor.b16  	%rs410, %rs508, %rs406;
	st.global.u8 	[%rd137+23], %rs410;
	xor.b16  	%rs411, %rs509, %rs407;
	st.global.u8 	[%rd137+24], %rs411;
	xor.b16  	%rs412, %rs510, %rs408;
	st.global.u8 	[%rd137+25], %rs412;
	xor.b16  	%rs413, %rs511, %rs409;
	st.global.u8 	[%rd137+26], %rs413;
	xor.b16  	%rs414, %rs512, %rs410;
	st.global.u8 	[%rd137+27], %rs414;
	xor.b16  	%rs415, %rs513, %rs411;
	st.global.u8 	[%rd137+28], %rs415;
	xor.b16  	%rs416, %rs514, %rs412;
	st.global.u8 	[%rd137+29], %rs416;
	xor.b16  	%rs417, %rs515, %rs413;
	st.global.u8 	[%rd137+30], %rs417;
	xor.b16  	%rs418, %rs516, %rs414;
	st.global.u8 	[%rd137+31], %rs418;
	xor.b16  	%rs419, %rs373, %rs398;
	xor.b16  	%rs420, %rs368, %rs397;
	xor.b16  	%rs421, %rs363, %rs396;
	xor.b16  	%rs422, %rs374, %rs395;
	xor.b16  	%rs423, %rs369, %rs394;
	xor.b16  	%rs424, %rs364, %rs393;
	xor.b16  	%rs425, %rs375, %rs392;
	xor.b16  	%rs426, %rs370, %rs391;
	xor.b16  	%rs427, %rs365, %rs390;
	xor.b16  	%rs428, %rs376, %rs389;
	xor.b16  	%rs429, %rs371, %rs388;
	xor.b16  	%rs430, %rs366, %rs387;
	xor.b16  	%rs431, %rs377, %rs386;
	xor.b16  	%rs432, %rs372, %rs384;
	xor.b16  	%rs433, %rs367, %rs382;
	xor.b16  	%rs434, %rs362, %rs380;
	cvta.to.global.u64 	%rd159, %rd163;
	mov.u32 	%r6, %ctaid.x;
	shl.b32 	%r7, %r6, 12;
	mov.u32 	%r8, %tid.x;
	shl.b32 	%r9, %r8, 4;
	add.s32 	%r10, %r7, %r9;
	cvt.u64.u32 	%rd160, %r10;
	add.s64 	%rd161, %rd159, %rd160;
	st.global.u8 	[%rd161], %rs434;
	st.global.u8 	[%rd161+1], %rs433;
	st.global.u8 	[%rd161+2], %rs432;
	st.global.u8 	[%rd161+3], %rs431;
	st.global.u8 	[%rd161+4], %rs430;
	st.global.u8 	[%rd161+5], %rs429;
	st.global.u8 	[%rd161+6], %rs428;
	st.global.u8 	[%rd161+7], %rs427;
	st.global.u8 	[%rd161+8], %rs426;
	st.global.u8 	[%rd161+9], %rs425;
	st.global.u8 	[%rd161+10], %rs424;
	st.global.u8 	[%rd161+11], %rs423;
	st.global.u8 	[%rd161+12], %rs422;
	st.global.u8 	[%rd161+13], %rs421;
	st.global.u8 	[%rd161+14], %rs420;
	st.global.u8 	[%rd161+15], %rs419;
	bar.sync 	0;
$L__BB0_6:
	ret;

}
	// .globl	_Z18aes256_decrypt_ecbPhmS_S_S_S_
.visible .entry _Z18aes256_decrypt_ecbPhmS_S_S_S_(
	.param .u64 .ptr .align 1 _Z18aes256_decrypt_ecbPhmS_S_S_S__param_0,
	.param .u64 _Z18aes256_decrypt_ecbPhmS_S_S_S__param_1,
	.param .u64 .ptr .align 1 _Z18aes256_decrypt_ecbPhmS_S_S_S__param_2,
	.param .u64 .ptr .align 1 _Z18aes256_decrypt_ecbPhmS_S_S_S__param_3,
	.param .u64 .ptr .align 1 _Z18aes256_decrypt_ecbPhmS_S_S_S__param_4,
	.param .u64 .ptr .align 1 _Z18aes256_decrypt_ecbPhmS_S_S_S__param_5
)
{
	.reg .pred 	%p<41>;
	.reg .b16 	%rs<603>;
	.reg .b32 	%r<11>;
	.reg .b64 	%rd<146>;

	ld.param.u64 	%rd8, [_Z18aes256_decrypt_ecbPhmS_S_S_S__param_1];
	ld.param.u64 	%rd5, [_Z18aes256_decrypt_ecbPhmS_S_S_S__param_3];
	cvta.to.global.u64 	%rd1, %rd5;
	mov.u32 	%r1, %ctaid.x;
	shl.b32 	%r2, %r1, 12;
	mov.u32 	%r3, %tid.x;
	shl.b32 	%r4, %r3, 4;
	add.s32 	%r5, %r2, %r4;
	cvt.u64.u32 	%rd2, %r5;
	setp.le.u64 	%p1, %rd8, %rd2;
	@%p1 bra 	$L__BB1_6;
	ld.param.u64 	%rd144, [_Z18aes256_decrypt_ecbPhmS_S_S_S__param_5];
	ld.param.u64 	%rd141, [_Z18aes256_decrypt_ecbPhmS_S_S_S__param_2];
	ld.param.u64 	%rd139, [_Z18aes256_decrypt_ecbPhmS_S_S_S__param_0];
	cvta.to.global.u64 	%rd9, %rd139;
	cvta.to.global.u64 	%rd10, %rd141;
	add.s64 	%rd11, %rd9, %rd2;
	ld.global.u8 	%rs200, [%rd11];
	ld.global.u8 	%rs201, [%rd11+1];
	ld.global.u8 	%rs202, [%rd11+2];
	ld.global.u8 	%rs203, [%rd11+3];
	ld.global.u8 	%rs204, [%rd11+4];
	ld.global.u8 	%rs205, [%rd11+5];
	ld.global.u8 	%rs206, [%rd11+6];
	ld.global.u8 	%rs207, [%rd11+7];
	ld.global.u8 	%rs208, [%rd11+8];
	ld.global.u8 	%rs209, [%rd11+9];
	ld.global.u8 	%rs210, [%rd11+10];
	ld.global.u8 	%rs211, [%rd11+11];
	ld.global.u8 	%rs212, [%rd11+12];
	ld.global.u8 	%rs213, [%rd11+13];
	ld.global.u8 	%rs214, [%rd11+14];
	ld.global.u8 	%rs215, [%rd11+15];
	ld.global.u8 	%rs569, [%rd10+15];
	st.global.u8 	[%rd1+15], %rs569;
	xor.b16  	%rs216, %rs215, %rs569;
	ld.global.u8 	%rs578, [%rd10+31];
	st.global.u8 	[%rd1+31], %rs578;
	ld.global.u8 	%rs568, [%rd10+14];
	st.global.u8 	[%rd1+14], %rs568;
	xor.b16  	%rs217, %rs214, %rs568;
	ld.global.u8 	%rs580, [%rd10+30];
	st.global.u8 	[%rd1+30], %rs580;
	ld.global.u8 	%rs567, [%rd10+13];
	st.global.u8 	[%rd1+13], %rs567;
	xor.b16  	%rs218, %rs213, %rs567;
	ld.global.u8 	%rs582, [%rd10+29];
	st.global.u8 	[%rd1+29], %rs582;
	ld.global.u8 	%rs566, [%rd10+12];
	st.global.u8 	[%rd1+12], %rs566;
	xor.b16  	%rs219, %rs212, %rs566;
	ld.global.u8 	%rs584, [%rd10+28];
	st.global.u8 	[%rd1+28], %rs584;
	ld.global.u8 	%rs565, [%rd10+11];
	st.global.u8 	[%rd1+11], %rs565;
	xor.b16  	%rs220, %rs211, %rs565;
	ld.global.u8 	%rs579, [%rd10+27];
	st.global.u8 	[%rd1+27], %rs579;
	ld.global.u8 	%rs564, [%rd10+10];
	st.global.u8 	[%rd1+10], %rs564;
	xor.b16  	%rs221, %rs210, %rs564;
	ld.global.u8 	%rs581, [%rd10+26];
	st.global.u8 	[%rd1+26], %rs581;
	ld.global.u8 	%rs563, [%rd10+9];
	st.global.u8 	[%rd1+9], %rs563;
	xor.b16  	%rs222, %rs209, %rs563;
	ld.global.u8 	%rs583, [%rd10+25];
	st.global.u8 	[%rd1+25], %rs583;
	ld.global.u8 	%rs562, [%rd10+8];
	st.global.u8 	[%rd1+8], %rs562;
	xor.b16  	%rs223, %rs208, %rs562;
	ld.global.u8 	%rs585, [%rd10+24];
	st.global.u8 	[%rd1+24], %rs585;
	ld.global.u8 	%rs561, [%rd10+7];
	st.global.u8 	[%rd1+7], %rs561;
	xor.b16  	%rs224, %rs207, %rs561;
	ld.global.u8 	%rs574, [%rd10+23];
	st.global.u8 	[%rd1+23], %rs574;
	ld.global.u8 	%rs560, [%rd10+6];
	st.global.u8 	[%rd1+6], %rs560;
	xor.b16  	%rs225, %rs206, %rs560;
	ld.global.u8 	%rs575, [%rd10+22];
	st.global.u8 	[%rd1+22], %rs575;
	ld.global.u8 	%rs559, [%rd10+5];
	st.global.u8 	[%rd1+5], %rs559;
	xor.b16  	%rs226, %rs205, %rs559;
	ld.global.u8 	%rs576, [%rd10+21];
	st.global.u8 	[%rd1+21], %rs576;
	ld.global.u8 	%rs558, [%rd10+4];
	st.global.u8 	[%rd1+4], %rs558;
	xor.b16  	%rs227, %rs204, %rs558;
	ld.global.u8 	%rs577, [%rd10+20];
	st.global.u8 	[%rd1+20], %rs577;
	ld.global.u8 	%rs557, [%rd10+3];
	st.global.u8 	[%rd1+3], %rs557;
	xor.b16  	%rs228, %rs203, %rs557;
	ld.global.u8 	%rs570, [%rd10+19];
	st.global.u8 	[%rd1+19], %rs570;
	ld.global.u8 	%rs556, [%rd10+2];
	st.global.u8 	[%rd1+2], %rs556;
	xor.b16  	%rs229, %rs202, %rs556;
	ld.global.u8 	%rs571, [%rd10+18];
	st.global.u8 	[%rd1+18], %rs571;
	ld.global.u8 	%rs555, [%rd10+1];
	st.global.u8 	[%rd1+1], %rs555;
	xor.b16  	%rs230, %rs201, %rs555;
	ld.global.u8 	%rs572, [%rd10+17];
	st.global.u8 	[%rd1+17], %rs572;
	ld.global.u8 	%rs554, [%rd10];
	st.global.u8 	[%rd1], %rs554;
	xor.b16  	%rs231, %rs200, %rs554;
	ld.global.u8 	%rs573, [%rd10+16];
	st.global.u8 	[%rd1+16], %rs573;
	cvt.u64.u16 	%rd12, %rs231;
	and.b64  	%rd13, %rd12, 255;
	cvta.to.global.u64 	%rd14, %rd144;
	add.s64 	%rd15, %rd14, %rd13;
	ld.global.u8 	%rs551, [%rd15];
	cvt.u64.u16 	%rd16, %rs218;
	and.b64  	%rd17, %rd16, 255;
	add.s64 	%rd18, %rd14, %rd17;
	ld.global.u8 	%rs550, [%rd18];
	cvt.u64.u16 	%rd19, %rs221;
	and.b64  	%rd20, %rd19, 255;
	add.s64 	%rd21, %rd14, %rd20;
	ld.global.u8 	%rs549, [%rd21];
	cvt.u64.u16 	%rd22, %rs224;
	and.b64  	%rd23, %rd22, 255;
	add.s64 	%rd24, %rd14, %rd23;
	ld.global.u8 	%rs548, [%rd24];
	cvt.u64.u16 	%rd25, %rs227;
	and.b64  	%rd26, %rd25, 255;
	add.s64 	%rd27, %rd14, %rd26;
	ld.global.u8 	%rs547, [%rd27];
	cvt.u64.u16 	%rd28, %rs230;
	and.b64  	%rd29, %rd28, 255;
	add.s64 	%rd30, %rd14, %rd29;
	ld.global.u8 	%rs546, [%rd30];
	cvt.u64.u16 	%rd31, %rs217;
	and.b64  	%rd32, %rd31, 255;
	add.s64 	%rd33, %rd14, %rd32;
	ld.global.u8 	%rs545, [%rd33];
	cvt.u64.u16 	%rd34, %rs220;
	and.b64  	%rd35, %rd34, 255;
	add.s64 	%rd36, %rd14, %rd35;
	ld.global.u8 	%rs544, [%rd36];
	cvt.u64.u16 	%rd37, %rs223;
	and.b64  	%rd38, %rd37, 255;
	add.s64 	%rd39, %rd14, %rd38;
	ld.global.u8 	%rs543, [%rd39];
	cvt.u64.u16 	%rd40, %rs226;
	and.b64  	%rd41, %rd40, 255;
	add.s64 	%rd42, %rd14, %rd41;
	ld.global.u8 	%rs542, [%rd42];
	cvt.u64.u16 	%rd43, %rs229;
	and.b64  	%rd44, %rd43, 255;
	add.s64 	%rd45, %rd14, %rd44;
	ld.global.u8 	%rs541, [%rd45];
	cvt.u64.u16 	%rd46, %rs216;
	and.b64  	%rd47, %rd46, 255;
	add.s64 	%rd48, %rd14, %rd47;
	ld.global.u8 	%rs540, [%rd48];
	cvt.u64.u16 	%rd49, %rs219;
	and.b64  	%rd50, %rd49, 255;
	add.s64 	%rd51, %rd14, %rd50;
	ld.global.u8 	%rs539, [%rd51];
	cvt.u64.u16 	%rd52, %rs222;
	and.b64  	%rd53, %rd52, 255;
	add.s64 	%rd54, %rd14, %rd53;
	ld.global.u8 	%rs538, [%rd54];
	cvt.u64.u16 	%rd55, %rs225;
	and.b64  	%rd56, %rd55, 255;
	add.s64 	%rd57, %rd14, %rd56;
	ld.global.u8 	%rs537, [%rd57];
	cvt.u64.u16 	%rd58, %rs228;
	and.b64  	%rd59, %rd58, 255;
	add.s64 	%rd60, %rd14, %rd59;
	ld.global.u8 	%rs536, [%rd60];
	mov.b16 	%rs602, 128;
	mov.b16 	%rs552, 13;
$L__BB1_2:
	and.b16  	%rs232, %rs552, 1;
	setp.eq.b16 	%p2, %rs232, 1;
	not.pred 	%p3, %p2;
	mov.u16 	%rs586, %rs569;
	mov.u16 	%rs587, %rs568;
	mov.u16 	%rs588, %rs567;
	mov.u16 	%rs589, %rs566;
	mov.u16 	%rs590, %rs565;
	mov.u16 	%rs591, %rs564;
	mov.u16 	%rs592, %rs563;
	mov.u16 	%rs593, %rs562;
	mov.u16 	%rs594, %rs561;
	mov.u16 	%rs595, %rs560;
	mov.u16 	%rs596, %rs559;
	mov.u16 	%rs597, %rs558;
	mov.u16 	%rs598, %rs557;
	mov.u16 	%rs599, %rs556;
	mov.u16 	%rs600, %rs555;
	mov.u16 	%rs601, %rs554;
	@%p3 bra 	$L__BB1_4;
	ld.param.u64 	%rd143, [_Z18aes256_decrypt_ecbPhmS_S_S_S__param_4];
	ld.param.u64 	%rd142, [_Z18aes256_decrypt_ecbPhmS_S_S_S__param_3];
	xor.b16  	%rs584, %rs584, %rs585;
	cvta.to.global.u64 	%rd61, %rd142;
	st.global.u8 	[%rd61+28], %rs584;
	xor.b16  	%rs582, %rs582, %rs583;
	st.global.u8 	[%rd61+29], %rs582;
	xor.b16  	%rs580, %rs580, %rs581;
	st.global.u8 	[%rd61+30], %rs580;
	xor.b16  	%rs578, %rs578, %rs579;
	st.global.u8 	[%rd61+31], %rs578;
	xor.b16  	%rs585, %rs585, %rs577;
	st.global.u8 	[%rd61+24], %rs585;
	xor.b16  	%rs583, %rs583, %rs576;
	st.global.u8 	[%rd61+25], %rs583;
	xor.b16  	%rs581, %rs581, %rs575;
	st.global.u8 	[%rd61+26], %rs581;
	xor.b16  	%rs579, %rs579, %rs574;
	st.global.u8 	[%rd61+27], %rs579;
	xor.b16  	%rs577, %rs577, %rs573;
	st.global.u8 	[%rd61+20], %rs577;
	xor.b16  	%rs576, %rs576, %rs572;
	st.global.u8 	[%rd61+21], %rs576;
	xor.b16  	%rs575, %rs575, %rs571;
	st.global.u8 	[%rd61+22], %rs575;
	xor.b16  	%rs574, %rs574, %rs570;
	st.global.u8 	[%rd61+23], %rs574;
	cvt.u64.u16 	%rd62, %rs566;
	and.b64  	%rd63, %rd62, 255;
	cvta.to.global.u64 	%rd64, %rd143;
	add.s64 	%rd65, %rd64, %rd63;
	ld.global.u8 	%rs233, [%rd65];
	xor.b16  	%rs573, %rs573, %rs233;
	st.global.u8 	[%rd61+16], %rs573;
	cvt.u64.u16 	%rd66, %rs567;
	and.b64  	%rd67, %rd66, 255;
	add.s64 	%rd68, %rd64, %rd67;
	ld.global.u8 	%rs234, [%rd68];
	xor.b16  	%rs572, %rs572, %rs234;
	st.global.u8 	[%rd61+17], %rs572;
	cvt.u64.u16 	%rd69, %rs568;
	and.b64  	%rd70, %rd69, 255;
	add.s64 	%rd71, %rd64, %rd70;
	ld.global.u8 	%rs235, [%rd71];
	xor.b16  	%rs571, %rs571, %rs235;
	st.global.u8 	[%rd61+18], %rs571;
	cvt.u64.u16 	%rd72, %rs569;
	and.b64  	%rd73, %rd72, 255;
	add.s64 	%rd74, %rd64, %rd73;
	ld.global.u8 	%rs236, [%rd74];
	xor.b16  	%rs570, %rs570, %rs236;
	st.global.u8 	[%rd61+19], %rs570;
	xor.b16  	%rs566, %rs566, %rs562;
	st.global.u8 	[%rd61+12], %rs566;
	xor.b16  	%rs567, %rs567, %rs563;
	st.global.u8 	[%rd61+13], %rs567;
	xor.b16  	%rs568, %rs568, %rs564;
	st.global.u8 	[%rd61+14], %rs568;
	xor.b16  	%rs569, %rs569, %rs565;
	st.global.u8 	[%rd61+15], %rs569;
	xor.b16  	%rs562, %rs562, %rs558;
	st.global.u8 	[%rd61+8], %rs562;
	xor.b16  	%rs563, %rs563, %rs559;
	st.global.u8 	[%rd61+9], %rs563;
	xor.b16  	%rs564, %rs564, %rs560;
	st.global.u8 	[%rd61+10], %rs564;
	xor.b16  	%rs565, %rs565, %rs561;
	st.global.u8 	[%rd61+11], %rs565;
	xor.b16  	%rs558, %rs558, %rs554;
	st.global.u8 	[%rd61+4], %rs558;
	xor.b16  	%rs559, %rs559, %rs555;
	st.global.u8 	[%rd61+5], %rs559;
	xor.b16  	%rs560, %rs560, %rs556;
	st.global.u8 	[%rd61+6], %rs560;
	xor.b16  	%rs561, %rs561, %rs557;
	st.global.u8 	[%rd61+7], %rs561;
	and.b16  	%rs237, %rs602, 254;
	shr.u16 	%rs238, %rs237, 1;
	and.b16  	%rs239, %rs602, 1;
	neg.s16 	%rs240, %rs239;
	and.b16  	%rs241, %rs240, -115;
	xor.b16  	%rs602, %rs241, %rs238;
	cvt.u64.u16 	%rd75, %rs582;
	and.b64  	%rd76, %rd75, 255;
	add.s64 	%rd77, %rd64, %rd76;
	ld.global.u8 	%rs242, [%rd77];
	xor.b16  	%rs243, %rs242, %rs554;
	xor.b16  	%rs554, %rs243, %rs602;
	st.global.u8 	[%rd61], %rs554;
	cvt.u64.u16 	%rd78, %rs580;
	and.b64  	%rd79, %rd78, 255;
	add.s64 	%rd80, %rd64, %rd79;
	ld.global.u8 	%rs244, [%rd80];
	xor.b16  	%rs555, %rs555, %rs244;
	st.global.u8 	[%rd61+1], %rs555;
	cvt.u64.u16 	%rd81, %rs578;
	and.b64  	%rd82, %rd81, 255;
	add.s64 	%rd83, %rd64, %rd82;
	ld.global.u8 	%rs245, [%rd83];
	xor.b16  	%rs556, %rs556, %rs245;
	st.global.u8 	[%rd61+2], %rs556;
	cvt.u64.u16 	%rd84, %rs584;
	and.b64  	%rd85, %rd84, 255;
	add.s64 	%rd86, %rd64, %rd85;
	ld.global.u8 	%rs246, [%rd86];
	xor.b16  	%rs557, %rs557, %rs246;
	st.global.u8 	[%rd61+3], %rs557;
	mov.u16 	%rs586, %rs578;
	mov.u16 	%rs587, %rs580;
	mov.u16 	%rs588, %rs582;
	mov.u16 	%rs589, %rs584;
	mov.u16 	%rs590, %rs579;
	mov.u16 	%rs591, %rs581;
	mov.u16 	%rs592, %rs583;
	mov.u16 	%rs593, %rs585;
	mov.u16 	%rs594, %rs574;
	mov.u16 	%rs595, %rs575;
	mov.u16 	%rs596, %rs576;
	mov.u16 	%rs597, %rs577;
	mov.u16 	%rs598, %rs570;
	mov.u16 	%rs599, %rs571;
	mov.u16 	%rs600, %rs572;
	mov.u16 	%rs601, %rs573;
$L__BB1_4:
	ld.param.u64 	%rd145, [_Z18aes256_decrypt_ecbPhmS_S_S_S__param_5];
	xor.b16  	%rs247, %rs551, %rs601;
	xor.b16  	%rs248, %rs550, %rs600;
	xor.b16  	%rs249, %rs549, %rs599;
	xor.b16  	%rs250, %rs548, %rs598;
	xor.b16  	%rs251, %rs547, %rs597;
	xor.b16  	%rs252, %rs546, %rs596;
	xor.b16  	%rs253, %rs545, %rs595;
	xor.b16  	%rs254, %rs544, %rs594;
	xor.b16  	%rs255, %rs543, %rs593;
	xor.b16  	%rs256, %rs542, %rs592;
	xor.b16  	%rs257, %rs541, %rs591;
	xor.b16  	%rs258, %rs540, %rs590;
	xor.b16  	%rs259, %rs539, %rs589;
	xor.b16  	%rs260, %rs538, %rs588;
	xor.b16  	%rs261, %rs537, %rs587;
	xor.b16  	%rs262, %rs536, %rs586;
	xor.b16  	%rs263, %rs248, %rs247;
	cvt.s16.s8 	%rs264, %rs263;
	xor.b16  	%rs265, %rs263, %rs249;
	xor.b16  	%rs266, %rs265, %rs250;
	cvt.s16.s8 	%rs267, %rs266;
	shl.b16 	%rs268, %rs266, 1;
	xor.b16  	%rs269, %rs268, 27;
	setp.lt.s16 	%p4, %rs267, 0;
	selp.b16 	%rs270, %rs269, %rs268, %p4;
	xor.b16  	%rs271, %rs249, %rs247;
	xor.b16  	%rs272, %rs271, %rs270;
	cvt.s16.s8 	%rs273, %rs272;
	shl.b16 	%rs274, %rs272, 1;
	xor.b16  	%rs275, %rs274, 27;
	setp.lt.s16 	%p5, %rs273, 0;
	selp.b16 	%rs276, %rs275, %rs274, %p5;
	cvt.s16.s8 	%rs277, %rs276;
	shl.b16 	%rs278, %rs276, 1;
	xor.b16  	%rs279, %rs278, 27;
	setp.lt.s16 	%p6, %rs277, 0;
	selp.b16 	%rs280, %rs279, %rs278, %p6;
	xor.b16  	%rs281, %rs280, %rs266;
	xor.b16  	%rs282, %rs250, %rs248;
	xor.b16  	%rs283, %rs282, %rs270;
	cvt.s16.s8 	%rs284, %rs283;
	shl.b16 	%rs285, %rs283, 1;
	xor.b16  	%rs286, %rs285, 27;
	setp.lt.s16 	%p7, %rs284, 0;
	selp.b16 	%rs287, %rs286, %rs285, %p7;
	cvt.s16.s8 	%rs288, %rs287;
	shl.b16 	%rs289, %rs287, 1;
	xor.b16  	%rs290, %rs289, 27;
	setp.lt.s16 	%p8, %rs288, 0;
	selp.b16 	%rs291, %rs290, %rs289, %p8;
	xor.b16  	%rs292, %rs291, %rs266;
	shl.b16 	%rs293, %rs263, 1;
	xor.b16  	%rs294, %rs293, 27;
	setp.lt.s16 	%p9, %rs264, 0;
	selp.b16 	%rs295, %rs294, %rs293, %p9;
	xor.b16  	%rs296, %rs295, %rs247;
	xor.b16  	%rs297, %rs296, %rs281;
	xor.b16  	%rs298, %rs249, %rs248;
	cvt.s16.s8 	%rs299, %rs298;
	shl.b16 	%rs300, %rs298, 1;
	xor.b16  	%rs301, %rs300, 27;
	setp.lt.s16 	%p10, %rs299, 0;
	selp.b16 	%rs302, %rs301, %rs300, %p10;
	xor.b16  	%rs303, %rs302, %rs248;
	xor.b16  	%rs304, %rs303, %rs292;
	xor.b16  	%rs305, %rs250, %rs249;
	cvt.s16.s8 	%rs306, %rs305;
	shl.b16 	%rs307, %rs305, 1;
	xor.b16  	%rs308, %rs307, 27;
	setp.lt.s16 	%p11, %rs306, 0;
	selp.b16 	%rs309, %rs308, %rs307, %p11;
	xor.b16  	%rs310, %rs249, %rs309;
	xor.b16  	%rs311, %rs310, %rs281;
	xor.b16  	%rs312, %rs250, %rs247;
	cvt.s16.s8 	%rs313, %rs312;
	shl.b16 	%rs314, %rs312, 1;
	xor.b16  	%rs315, %rs314, 27;
	setp.lt.s16 	%p12, %rs313, 0;
	selp.b16 	%rs316, %rs315, %rs314, %p12;
	xor.b16  	%rs317, %rs250, %rs316;
	xor.b16  	%rs318, %rs317, %rs292;
	xor.b16  	%rs319, %rs252, %rs251;
	cvt.s16.s8 	%rs320, %rs319;
	xor.b16  	%rs321, %rs319, %rs253;
	xor.b16  	%rs322, %rs321, %rs254;
	cvt.s16.s8 	%rs323, %rs322;
	shl.b16 	%rs324, %rs322, 1;
	xor.b16  	%rs325, %rs324, 27;
	setp.lt.s16 	%p13, %rs323, 0;
	selp.b16 	%rs326, %rs325, %rs324, %p13;
	xor.b16  	%rs327, %rs253, %rs251;
	xor.b16  	%rs328, %rs327, %rs326;
	cvt.s16.s8 	%rs329, %rs328;
	shl.b16 	%rs330, %rs328, 1;
	xor.b16  	%rs331, %rs330, 27;
	setp.lt.s16 	%p14, %rs329, 0;
	selp.b16 	%rs332, %rs331, %rs330, %p14;
	cvt.s16.s8 	%rs333, %rs332;
	shl.b16 	%rs334, %rs332, 1;
	xor.b16  	%rs335, %rs334, 27;
	setp.lt.s16 	%p15, %rs333, 0;
	selp.b16 	%rs336, %rs335, %rs334, %p15;
	xor.b16  	%rs337, %rs336, %rs322;
	xor.b16  	%rs338, %rs254, %rs252;
	xor.b16  	%rs339, %rs338, %rs326;
	cvt.s16.s8 	%rs340, %rs339;
	shl.b16 	%rs341, %rs339, 1;
	xor.b16  	%rs342, %rs341, 27;
	setp.lt.s16 	%p16, %rs340, 0;
	selp.b16 	%rs343, %rs342, %rs341, %p16;
	cvt.s16.s8 	%rs344, %rs343;
	shl.b16 	%rs345, %rs343, 1;
	xor.b16  	%rs346, %rs345, 27;
	setp.lt.s16 	%p17, %rs344, 0;
	selp.b16 	%rs347, %rs346, %rs345, %p17;
	xor.b16  	%rs348, %rs347, %rs322;
	shl.b16 	%rs349, %rs319, 1;
	xor.b16  	%rs350, %rs349, 27;
	setp.lt.s16 	%p18, %rs320, 0;
	selp.b16 	%rs351, %rs350, %rs349, %p18;
	xor.b16  	%rs352, %rs351, %rs251;
	xor.b16  	%rs353, %rs352, %rs337;
	xor.b16  	%rs354, %rs253, %rs252;
	cvt.s16.s8 	%rs355, %rs354;
	shl.b16 	%rs356, %rs354, 1;
	xor.b16  	%rs357, %rs356, 27;
	setp.lt.s16 	%p19, %rs355, 0;
	selp.b16 	%rs358, %rs357, %rs356, %p19;
	xor.b16  	%rs359, %rs358, %rs252;
	xor.b16  	%rs360, %rs359, %rs348;
	xor.b16  	%rs361, %rs254, %rs253;
	cvt.s16.s8 	%rs362, %rs361;
	shl.b16 	%rs363, %rs361, 1;
	xor.b16  	%rs364, %rs363, 27;
	setp.lt.s16 	%p20, %rs362, 0;
	selp.b16 	%rs365, %rs364, %rs363, %p20;
	xor.b16  	%rs366, %rs253, %rs365;
	xor.b16  	%rs367, %rs366, %rs337;
	xor.b16  	%rs368, %rs254, %rs251;
	cvt.s16.s8 	%rs369, %rs368;
	shl.b16 	%rs370, %rs368, 1;
	xor.b16  	%rs371, %rs370, 27;
	setp.lt.s16 	%p21, %rs369, 0;
	selp.b16 	%rs372, %rs371, %rs370, %p21;
	xor.b16  	%rs373, %rs254, %rs372;
	xor.b16  	%rs374, %rs373, %rs348;
	xor.b16  	%rs375, %rs256, %rs255;
	cvt.s16.s8 	%rs376, %rs375;
	xor.b16  	%rs377, %rs375, %rs257;
	xor.b16  	%rs378, %rs377, %rs258;
	cvt.s16.s8 	%rs379, %rs378;
	shl.b16 	%rs380, %rs378, 1;
	xor.b16  	%rs381, %rs380, 27;
	setp.lt.s16 	%p22, %rs379, 0;
	selp.b16 	%rs382, %rs381, %rs380, %p22;
	xor.b16  	%rs383, %rs257, %rs255;
	xor.b16  	%rs384, %rs383, %rs382;
	cvt.s16.s8 	%rs385, %rs384;
	shl.b16 	%rs386, %rs384, 1;
	xor.b16  	%rs387, %rs386, 27;
	setp.lt.s16 	%p23, %rs385, 0;
	selp.b16 	%rs388, %rs387, %rs386, %p23;
	cvt.s16.s8 	%rs389, %rs388;
	shl.b16 	%rs390, %rs388, 1;
	xor.b16  	%rs391, %rs390, 27;
	setp.lt.s16 	%p24, %rs389, 0;
	selp.b16 	%rs392, %rs391, %rs390, %p24;
	xor.b16  	%rs393, %rs392, %rs378;
	xor.b16  	%rs394, %rs258, %rs256;
	xor.b16  	%rs395, %rs394, %rs382;
	cvt.s16.s8 	%rs396, %rs395;
	shl.b16 	%rs397, %rs395, 1;
	xor.b16  	%rs398, %rs397, 27;
	setp.lt.s16 	%p25, %rs396, 0;
	selp.b16 	%rs399, %rs398, %rs397, %p25;
	cvt.s16.s8 	%rs400, %rs399;
	shl.b16 	%rs401, %rs399, 1;
	xor.b16  	%rs402, %rs401, 27;
	setp.lt.s16 	%p26, %rs400, 0;
	selp.b16 	%rs403, %rs402, %rs401, %p26;
	xor.b16  	%rs404, %rs403, %rs378;
	shl.b16 	%rs405, %rs375, 1;
	xor.b16  	%rs406, %rs405, 27;
	setp.lt.s16 	%p27, %rs376, 0;
	selp.b16 	%rs407, %rs406, %rs405, %p27;
	xor.b16  	%rs408, %rs407, %rs255;
	xor.b16  	%rs409, %rs408, %rs393;
	xor.b16  	%rs410, %rs257, %rs256;
	cvt.s16.s8 	%rs411, %rs410;
	shl.b16 	%rs412, %rs410, 1;
	xor.b16  	%rs413, %rs412, 27;
	setp.lt.s16 	%p28, %rs411, 0;
	selp.b16 	%rs414, %rs413, %rs412, %p28;
	xor.b16  	%rs415, %rs414, %rs256;
	xor.b16  	%rs416, %rs415, %rs404;
	xor.b16  	%rs417, %rs258, %rs257;
	cvt.s16.s8 	%rs418, %rs417;
	shl.b16 	%rs419, %rs417, 1;
	xor.b16  	%rs420, %rs419, 27;
	setp.lt.s16 	%p29, %rs418, 0;
	selp.b16 	%rs421, %rs420, %rs419, %p29;
	xor.b16  	%rs422, %rs257, %rs421;
	xor.b16  	%rs423, %rs422, %rs393;
	xor.b16  	%rs424, %rs258, %rs255;
	cvt.s16.s8 	%rs425, %rs424;
	shl.b16 	%rs426, %rs424, 1;
	xor.b16  	%rs427, %rs426, 27;
	setp.lt.s16 	%p30, %rs425, 0;
	selp.b16 	%rs428, %rs427, %rs426, %p30;
	xor.b16  	%rs429, %rs258, %rs428;
	xor.b16  	%rs430, %rs429, %rs404;
	xor.b16  	%rs431, %rs260, %rs259;
	cvt.s16.s8 	%rs432, %rs431;
	xor.b16  	%rs433, %rs431, %rs261;
	xor.b16  	%rs434, %rs433, %rs262;
	cvt.s16.s8 	%rs435, %rs434;
	shl.b16 	%rs436, %rs434, 1;
	xor.b16  	%rs437, %rs436, 27;
	setp.lt.s16 	%p31, %rs435, 0;
	selp.b16 	%rs438, %rs437, %rs436, %p31;
	xor.b16  	%rs439, %rs261, %rs259;
	xor.b16  	%rs440, %rs439, %rs438;
	cvt.s16.s8 	%rs441, %rs440;
	shl.b16 	%rs442, %rs440, 1;
	xor.b16  	%rs443, %rs442, 27;
	setp.lt.s16 	%p32, %rs441, 0;
	selp.b16 	%rs444, %rs443, %rs442, %p32;
	cvt.s16.s8 	%rs445, %rs444;
	shl.b16 	%rs446, %rs444, 1;
	xor.b16  	%rs447, %rs446, 27;
	setp.lt.s16 	%p33, %rs445, 0;
	selp.b16 	%rs448, %rs447, %rs446, %p33;
	xor.b16  	%rs449, %rs448, %rs434;
	xor.b16  	%rs450, %rs262, %rs260;
	xor.b16  	%rs451, %rs450, %rs438;
	cvt.s16.s8 	%rs452, %rs451;
	shl.b16 	%rs453, %rs451, 1;
	xor.b16  	%rs454, %rs453, 27;
	setp.lt.s16 	%p34, %rs452, 0;
	selp.b16 	%rs455, %rs454, %rs453, %p34;
	cvt.s16.s8 	%rs456, %rs455;
	shl.b16 	%rs457, %rs455, 1;
	xor.b16  	%rs458, %rs457, 27;
	setp.lt.s16 	%p35, %rs456, 0;
	selp.b16 	%rs459, %rs458, %rs457, %p35;
	xor.b16  	%rs460, %rs459, %rs434;
	shl.b16 	%rs461, %rs431, 1;
	xor.b16  	%rs462, %rs461, 27;
	setp.lt.s16 	%p36, %rs432, 0;
	selp.b16 	%rs463, %rs462, %rs461, %p36;
	xor.b16  	%rs464, %rs463, %rs259;
	xor.b16  	%rs465, %rs464, %rs449;
	xor.b16  	%rs466, %rs261, %rs260;
	cvt.s16.s8 	%rs467, %rs466;
	shl.b16 	%rs468, %rs466, 1;
	xor.b16  	%rs469, %rs468, 27;
	setp.lt.s16 	%p37, %rs467, 0;
	selp.b16 	%rs470, %rs469, %rs468, %p37;
	xor.b16  	%rs471, %rs470, %rs260;
	xor.b16  	%rs472, %rs471, %rs460;
	xor.b16  	%rs473, %rs262, %rs261;
	cvt.s16.s8 	%rs474, %rs473;
	shl.b16 	%rs475, %rs473, 1;
	xor.b16  	%rs476, %rs475, 27;
	setp.lt.s16 	%p38, %rs474, 0;
	selp.b16 	%rs477, %rs476, %rs475, %p38;
	xor.b16  	%rs478, %rs261, %rs477;
	xor.b16  	%rs479, %rs478, %rs449;
	xor.b16  	%rs480, %rs262, %rs259;
	cvt.s16.s8 	%rs481, %rs480;
	shl.b16 	%rs482, %rs480, 1;
	xor.b16  	%rs483, %rs482, 27;
	setp.lt.s16 	%p39, %rs481, 0;
	selp.b16 	%rs484, %rs483, %rs482, %p39;
	xor.b16  	%rs485, %rs262, %rs484;
	xor.b16  	%rs486, %rs485, %rs460;
	cvt.u64.u16 	%rd87, %rs297;
	and.b64  	%rd88, %rd87, 255;
	cvta.to.global.u64 	%rd89, %rd145;
	add.s64 	%rd90, %rd89, %rd88;
	ld.global.u8 	%rs551, [%rd90];
	cvt.u64.u16 	%rd91, %rs472;
	and.b64  	%rd92, %rd91, 255;
	add.s64 	%rd93, %rd89, %rd92;
	ld.global.u8 	%rs550, [%rd93];
	cvt.u64.u16 	%rd94, %rs423;
	and.b64  	%rd95, %rd94, 255;
	add.s64 	%rd96, %rd89, %rd95;
	ld.global.u8 	%rs549, [%rd96];
	cvt.u64.u16 	%rd97, %rs374;
	and.b64  	%rd98, %rd97, 255;
	add.s64 	%rd99, %rd89, %rd98;
	ld.global.u8 	%rs548, [%rd99];
	cvt.u64.u16 	%rd100, %rs353;
	and.b64  	%rd101, %rd100, 255;
	add.s64 	%rd102, %rd89, %rd101;
	ld.global.u8 	%rs547, [%rd102];
	cvt.u64.u16 	%rd103, %rs304;
	and.b64  	%rd104, %rd103, 255;
	add.s64 	%rd105, %rd89, %rd104;
	ld.global.u8 	%rs546, [%rd105];
	cvt.u64.u16 	%rd106, %rs479;
	and.b64  	%rd107, %rd106, 255;
	add.s64 	%rd108, %rd89, %rd107;
	ld.global.u8 	%rs545, [%rd108];
	cvt.u64.u16 	%rd109, %rs430;
	and.b64  	%rd110, %rd109, 255;
	add.s64 	%rd111, %rd89, %rd110;
	ld.global.u8 	%rs544, [%rd111];
	cvt.u64.u16 	%rd112, %rs409;
	and.b64  	%rd113, %rd112, 255;
	add.s64 	%rd114, %rd89, %rd113;
	ld.global.u8 	%rs543, [%rd114];
	cvt.u64.u16 	%rd115, %rs360;
	and.b64  	%rd116, %rd115, 255;
	add.s64 	%rd117, %rd89, %rd116;
	ld.global.u8 	%rs542, [%rd117];
	cvt.u64.u16 	%rd118, %rs311;
	and.b64  	%rd119, %rd118, 255;
	add.s64 	%rd120, %rd89, %rd119;
	ld.global.u8 	%rs541, [%rd120];
	cvt.u64.u16 	%rd121, %rs486;
	and.b64  	%rd122, %rd121, 255;
	add.s64 	%rd123, %rd89, %rd122;
	ld.global.u8 	%rs540, [%rd123];
	cvt.u64.u16 	%rd124, %rs465;
	and.b64  	%rd125, %rd124, 255;
	add.s64 	%rd126, %rd89, %rd125;
	ld.global.u8 	%rs539, [%rd126];
	cvt.u64.u16 	%rd127, %rs416;
	and.b64  	%rd128, %rd127, 255;
	add.s64 	%rd129, %rd89, %rd128;
	ld.global.u8 	%rs538, [%rd129];
	cvt.u64.u16 	%rd130, %rs367;
	and.b64  	%rd131, %rd130, 255;
	add.s64 	%rd132, %rd89, %rd131;
	ld.global.u8 	%rs537, [%rd132];
	cvt.u64.u16 	%rd133, %rs318;
	and.b64  	%rd134, %rd133, 255;
	add.s64 	%rd135, %rd89, %rd134;
	ld.global.u8 	%rs536, [%rd135];
	add.s16 	%rs552, %rs552, -1;
	and.b16  	%rs487, %rs552, 255;
	setp.ne.s16 	%p40, %rs487, 0;
	@%p40 bra 	$L__BB1_2;
	ld.param.u64 	%rd140, [_Z18aes256_decrypt_ecbPhmS_S_S_S__param_0];
	xor.b16  	%rs488, %rs536, %rs569;
	xor.b16  	%rs489, %rs537, %rs568;
	xor.b16  	%rs490, %rs538, %rs567;
	xor.b16  	%rs491, %rs539, %rs566;
	xor.b16  	%rs492, %rs540, %rs565;
	xor.b16  	%rs493, %rs541, %rs564;
	xor.b16  	%rs494, %rs542, %rs563;
	xor.b16  	%rs495, %rs543, %rs562;
	xor.b16  	%rs496, %rs544, %rs561;
	xor.b16  	%rs497, %rs545, %rs560;
	xor.b16  	%rs498, %rs546, %rs559;
	xor.b16  	%rs499, %rs547, %rs558;
	xor.b16  	%rs500, %rs548, %rs557;
	xor.b16  	%rs501, %rs549, %rs556;
	xor.b16  	%rs502, %rs550, %rs555;
	xor.b16  	%rs503, %rs551, %rs554;
	cvta.to.global.u64 	%rd136, %rd140;
	mov.u32 	%r6, %ctaid.x;
	shl.b32 	%r7, %r6, 12;
	mov.u32 	%r8, %tid.x;
	shl.b32 	%r9, %r8, 4;
	add.s32 	%r10, %r7, %r9;
	cvt.u64.u32 	%rd137, %r10;
	add.s64 	%rd138, %rd136, %rd137;
	st.global.u8 	[%rd138], %rs503;
	st.global.u8 	[%rd138+1], %rs502;
	st.global.u8 	[%rd138+2], %rs501;
	st.global.u8 	[%rd138+3], %rs500;
	st.global.u8 	[%rd138+4], %rs499;
	st.global.u8 	[%rd138+5], %rs498;
	st.global.u8 	[%rd138+6], %rs497;
	st.global.u8 	[%rd138+7], %rs496;
	st.global.u8 	[%rd138+8], %rs495;
	st.global.u8 	[%rd138+9], %rs494;
	st.global.u8 	[%rd138+10], %rs493;
	st.global.u8 	[%rd138+11], %rs492;
	st.global.u8 	[%rd138+12], %rs491;
	st.global.u8 	[%rd138+13], %rs490;
	st.global.u8 	[%rd138+14], %rs489;
	st.global.u8 	[%rd138+15], %rs488;
	bar.sync 	0;
$L__BB1_6:
	ret;

}


// ===== COMPILED SASS (sm_100) =====

	.target	sm_100

	.elftype	@"ET_EXEC"


//--------------------- .note.nv.tkinfo           --------------------------
	.section	.note.nv.tkinfo,"",@"SHT_NOTE"
	.sectionflags	@"SHF_NOTE_NV_TKINFO"
	.tkinfo
        /*0018*/ 	.word	0x00000002
        /*0030*/ 	.string	""
        /*0030*/ 	.string	"ptxas"
        /*0030*/ 	.string	"Cuda compilation tools, release 13.0, V13.0.88"
        /*0030*/ 	.string	"Build cuda_13.0.r13.0/compiler.36424714_0"
        /*0030*/ 	.string	"-arch sm_100 -m 64 "



//--------------------- .note.nv.cuinfo           --------------------------
	.section	.note.nv.cuinfo,"",@"SHT_NOTE"
	.sectionflags	@"SHF_NOTE_NV_CUINFO"
        /*0018*/ 	.short	0x0002
        /*001a*/ 	.short	0x0064
        /*001c*/ 	.short	0x0082
	.zero		2


//--------------------- .nv.info                  --------------------------
	.section	.nv.info,"",@"SHT_CUDA_INFO"
	.align	4


	//----- nvinfo : EIATTR_REGCOUNT
	.align		4
        /*0000*/ 	.byte	0x04, 0x2f
        /*0002*/ 	.short	(.L_1 - .L_0)
	.align		4
.L_0:
        /*0004*/ 	.word	index@(_Z18aes256_encrypt_ecbPhmS_S_S_)
        /*0008*/ 	.word	0x00000047


	//----- nvinfo : EIATTR_FRAME_SIZE
	.align		4
.L_1:
        /*000c*/ 	.byte	0x04, 0x11
        /*000e*/ 	.short	(.L_3 - .L_2)
	.align		4
.L_2:
        /*0010*/ 	.word	index@(_Z18aes256_encrypt_ecbPhmS_S_S_)
        /*0014*/ 	.word	0x00000000


	//----- nvinfo : EIATTR_REGCOUNT
	.align		4
.L_3:
        /*0018*/ 	.byte	0x04, 0x2f
        /*001a*/ 	.short	(.L_5 - .L_4)
	.align		4
.L_4:
        /*001c*/ 	.word	index@(_Z18aes256_decrypt_ecbPhmS_S_S_S_)
        /*0020*/ 	.word	0x00000048


	//----- nvinfo : EIATTR_FRAME_SIZE
	.align		4
.L_5:
        /*0024*/ 	.byte	0x04, 0x11
        /*0026*/ 	.short	(.L_7 - .L_6)
	.align		4
.L_6:
        /*0028*/ 	.word	index@(_Z18aes256_decrypt_ecbPhmS_S_S_S_)
        /*002c*/ 	.word	0x00000000


	//----- nvinfo : EIATTR_MIN_STACK_SIZE
	.align		4
.L_7:
        /*0030*/ 	.byte	0x04, 0x12
        /*0032*/ 	.short	(.L_9 - .L_8)
	.align		4
.L_8:
        /*0034*/ 	.word	index@(_Z18aes256_decrypt_ecbPhmS_S_S_S_)
        /*0038*/ 	.word	0x00000000


	//----- nvinfo : EIATTR_MIN_STACK_SIZE
	.align		4
.L_9:
        /*003c*/ 	.byte	0x04, 0x12
        /*003e*/ 	.short	(.L_11 - .L_10)
	.align		4
.L_10:
        /*0040*/ 	.word	index@(_Z18aes256_encrypt_ecbPhmS_S_S_)
        /*0044*/ 	.word	0x00000000
.L_11:


//--------------------- .nv.compat                --------------------------
	.section	.nv.compat,"",@"SHT_CUDA_COMPAT_INFO"
	.align	4
        /*0000*/ 	.byte	0x02, 0x09, 0x00, 0x00, 0x02, 0x02, 0x01, 0x00, 0x02, 0x05, 0x05, 0x00, 0x03, 0x07, 0x01, 0x01
        /*0010*/ 	.byte	0x02, 0x03, 0x00, 0x00, 0x02, 0x06, 0x01, 0x00, 0x04, 0x0b, 0x08, 0x00, 0x09, 0x00, 0x00, 0x00
        /*0020*/ 	.byte	0x00, 0x00, 0x00, 0x00


//--------------------- .nv.info._Z18aes256_decrypt_ecbPhmS_S_S_S_ --------------------------
	.section	.nv.info._Z18aes256_decrypt_ecbPhmS_S_S_S_,"",@"SHT_CUDA_INFO"
	.sectionflags	@""
	.align	4


	//----- nvinfo : EIATTR_CUDA_API_VERSION
	.align		4
        /*0000*/ 	.byte	0x04, 0x37
        /*0002*/ 	.short	(.L_13 - .L_12)
.L_12:
        /*0004*/ 	.word	0x00000082


	//----- nvinfo : EIATTR_KPARAM_INFO
	.align		4
.L_13:
        /*0008*/ 	.byte	0x04, 0x17
        /*000a*/ 	.short	(.L_15 - .L_14)
.L_14:
        /*000c*/ 	.word	0x00000000
        /*0010*/ 	.short	0x0005
        /*0012*/ 	.short	0x0028
        /*0014*/ 	.byte	0x00, 0xf5, 0x21, 0x00


	//----- nvinfo : EIATTR_KPARAM_INFO
	.align		4
.L_15:
        /*0018*/ 	.byte	0x04, 0x17
        /*001a*/ 	.short	(.L_17 - .L_16)
.L_16:
        /*001c*/ 	.word	0x00000000
        /*0020*/ 	.short	0x0004
        /*0022*/ 	.short	0x0020
        /*0024*/ 	.byte	0x00, 0xf5, 0x21, 0x00


	//----- nvinfo : EIATTR_KPARAM_INFO
	.align		4
.L_17:
        /*0028*/ 	.byte	0x04, 0x17
        /*002a*/ 	.short	(.L_19 - .L_18)
.L_18:
        /*002c*/ 	.word	0x00000000
        /*0030*/ 	.short	0x0003
        /*0032*/ 	.short	0x0018
        /*0034*/ 	.byte	0x00, 0xf5, 0x21, 0x00


	//----- nvinfo : EIATTR_KPARAM_INFO
	.align		4
.L_19:
        /*0038*/ 	.byte	0x04, 0x17
        /*003a*/ 	.short	(.L_21 - .L_20)
.L_20:
        /*003c*/ 	.word	0x00000000
        /*0040*/ 	.short	0x0002
        /*0042*/ 	.short	0x0010
        /*0044*/ 	.byte	0x00, 0xf5, 0x21, 0x00


	//----- nvinfo : EIATTR_KPARAM_INFO
	.align		4
.L_21:
        /*0048*/ 	.byte	0x04, 0x17
        /*004a*/ 	.short	(.L_23 - .L_22)
.L_22:
        /*004c*/ 	.word	0x00000000
        /*0050*/ 	.short	0x0001
        /*0052*/ 	.short	0x0008
        /*0054*/ 	.byte	0x00, 0xf0, 0x21, 0x00


	//----- nvinfo : EIATTR_KPARAM_INFO
	.align		4
.L_23:
        /*0058*/ 	.byte	0x04, 0x17
        /*005a*/ 	.short	(.L_25 - .L_24)
.L_24:
        /*005c*/ 	.word	0x00000000
        /*0060*/ 	.short	0x0000
        /*0062*/ 	.short	0x0000
        /*0064*/ 	.byte	0x00, 0xf5, 0x21, 0x00


	//----- nvinfo : EIATTR_SPARSE_MMA_MASK
	.align		4
.L_25:
        /*0068*/ 	.byte	0x03, 0x50
        /*006a*/ 	.short	0x0000


	//----- nvinfo : EIATTR_MAXREG_COUNT
	.align		4
        /*006c*/ 	.byte	0x03, 0x1b
        /*006e*/ 	.short	0x00ff


	//----- nvinfo : EIATTR_NUM_BARRIERS
	.align		4
        /*0070*/ 	.byte	0x02, 0x4c
        /*0072*/ 	.byte	0x01
	.zero		1


	//----- nvinfo : EIATTR_MERCURY_ISA_VERSION
	.align		4
        /*0074*/ 	.byte	0x03, 0x5f
        /*0076*/ 	.short	0x0101


	//----- nvinfo : EIATTR_VRC_CTA_INIT_COUNT
	.align		4
        /*0078*/ 	.byte	0x02, 0x4a
	.zero		1
	.zero		1


	//----- nvinfo : EIATTR_EXIT_INSTR_OFFSETS
	.align		4
        /*007c*/ 	.byte	0x04, 0x1c
        /*007e*/ 	.short	(.L_27 - .L_26)


	//   ....[0]....
.L_26:
        /*0080*/ 	.word	0x00000080


	//   ....[1]....
        /*0084*/ 	.word	0x00002a30


	//----- nvinfo : EIATTR_CBANK_PARAM_SIZE
	.align		4
.L_27:
        /*0088*/ 	.byte	0x03, 0x19
        /*008a*/ 	.short	0x0030


	//----- nvinfo : EIATTR_PARAM_CBANK
	.align		4
        /*008c*/ 	.byte	0x04, 0x0a
        /*008e*/ 	.short	(.L_29 - .L_28)
	.align		4
.L_28:
        /*0090*/ 	.word	index@(.nv.constant0._Z18aes256_decrypt_ecbPhmS_S_S_S_)
        /*0094*/ 	.short	0x0380
        /*0096*/ 	.short	0x0030


	//----- nvinfo : EIATTR_SW_WAR
	.align		4
.L_29:
        /*0098*/ 	.byte	0x04, 0x36
        /*009a*/ 	.short	(.L_31 - .L_30)
.L_30:
        /*009c*/ 	.word	0x00000008
.L_31:


//--------------------- .nv.info._Z18aes256_encrypt_ecbPhmS_S_S_ --------------------------
	.section	.nv.info._Z18aes256_encrypt_ecbPhmS_S_S_,"",@"SHT_CUDA_INFO"
	.sectionflags	@""
	.align	4


	//----- nvinfo : EIATTR_CUDA_API_VERSION
	.align		4
        /*0000*/ 	.byte	0x04, 0x37
        /*0002*/ 	.short	(.L_33 - .L_32)
.L_32:
        /*0004*/ 	.word	0x00000082


	//----- nvinfo : EIATTR_KPARAM_INFO
	.align		4
.L_33:
        /*0008*/ 	.byte	0x04, 0x17
        /*000a*/ 	.short	(.L_35 - .L_34)
.L_34:
        /*000c*/ 	.word	0x00000000
        /*0010*/ 	.short	0x0004
        /*0012*/ 	.short	0x0020
        /*0014*/ 	.byte	0x00, 0xf5, 0x21, 0x00


	//----- nvinfo : EIATTR_KPARAM_INFO
	.align		4
.L_35:
        /*0018*/ 	.byte	0x04, 0x17
        /*001a*/ 	.short	(.L_37 - .L_36)
.L_36:
        /*001c*/ 	.word	0x00000000
        /*0020*/ 	.short	0x0003
        /*0022*/ 	.short	0x0018
        /*0024*/ 	.byte	0x00, 0xf5, 0x21, 0x00


	//----- nvinfo : EIATTR_KPARAM_INFO
	.align		4
.L_37:
        /*0028*/ 	.byte	0x04, 0x17
        /*002a*/ 	.short	(.L_39 - .L_38)
.L_38:
        /*002c*/ 	.word	0x00000000
        /*0030*/ 	.short	0x0002
        /*0032*/ 	.short	0x0010
        /*0034*/ 	.byte	0x00, 0xf5, 0x21, 0x00


	//----- nvinfo : EIATTR_KPARAM_INFO
	.align		4
.L_39:
        /*0038*/ 	.byte	0x04, 0x17
        /*003a*/ 	.short	(.L_41 - .L_40)
.L_40:
        /*003c*/ 	.word	0x00000000
        /*0040*/ 	.short	0x0001
        /*0042*/ 	.short	0x0008
        /*0044*/ 	.byte	0x00, 0xf0, 0x21, 0x00


	//----- nvinfo : EIATTR_KPARAM_INFO
	.align		4
.L_41:
        /*0048*/ 	.byte	0x04, 0x17
        /*004a*/ 	.short	(.L_43 - .L_42)
.L_42:
        /*004c*/ 	.word	0x00000000
        /*0050*/ 	.short	0x0000
        /*0052*/ 	.short	0x0000
        /*0054*/ 	.byte	0x00, 0xf5, 0x21, 0x00


	//----- nvinfo : EIATTR_SPARSE_MMA_MASK
	.align		4
.L_43:
        /*0058*/ 	.byte	0x03, 0x50
        /*005a*/ 	.short	0x0000


	//----- nvinfo : EIATTR_MAXREG_COUNT
	.align		4
        /*005c*/ 	.byte	0x03, 0x1b
        /*005e*/ 	.short	0x00ff


	//----- nvinfo : EIATTR_NUM_BARRIERS
	.align		4
        /*0060*/ 	.byte	0x02, 0x4c
        /*0062*/ 	.byte	0x01
	.zero		1


	//----- nvinfo : EIATTR_MERCURY_ISA_VERSION
	.align		4
        /*0064*/ 	.byte	0x03, 0x5f
        /*0066*/ 	.short	0x0101


	//----- nvinfo : EIATTR_VRC_CTA_INIT_COUNT
	.align		4
        /*0068*/ 	.byte	0x02, 0x4a
	.zero		1
	.zero		1


	//----- nvinfo : EIATTR_EXIT_INSTR_OFFSETS
	.align		4
        /*006c*/ 	.byte	0x04, 0x1c
        /*006e*/ 	.short	(.L_45 - .L_44)


	//   ....[0]....
.L_44:
        /*0070*/ 	.word	0x00000080


	//   ....[1]....
        /*0074*/ 	.word	0x00002b90


	//----- nvinfo : EIATTR_CBANK_PARAM_SIZE
	.align		4
.L_45:
        /*0078*/ 	.byte	0x03, 0x19
        /*007a*/ 	.short	0x0028


	//----- nvinfo : EIATTR_PARAM_CBANK
	.align		4
        /*007c*/ 	.byte	0x04, 0x0a
        /*007e*/ 	.short	(.L_47 - .L_46)
	.align		4
.L_46:
        /*0080*/ 	.word	index@(.nv.constant0._Z18aes256_encrypt_ecbPhmS_S_S_)
        /*0084*/ 	.short	0x0380
        /*0086*/ 	.short	0x0028


	//----- nvinfo : EIATTR_SW_WAR
	.align		4
.L_47:
        /*0088*/ 	.byte	0x04, 0x36
        /*008a*/ 	.short	(.L_49 - .L_48)
.L_48:
        /*008c*/ 	.word	0x00000008
.L_49:


//--------------------- .nv.callgraph             --------------------------
	.section	.nv.callgraph,"",@"SHT_CUDA_CALLGRAPH"
	.align	4
	.sectionentsize	8
	.align		4
        /*0000*/ 	.word	0x00000000
	.align		4
        /*0004*/ 	.word	0xffffffff
	.align		4
        /*0008*/ 	.word	0x00000000
	.align		4
        /*000c*/ 	.word	0xfffffffe
	.align		4
        /*0010*/ 	.word	0x00000000
	.align		4
        /*0014*/ 	.word	0xfffffffd
	.align		4
        /*0018*/ 	.word	0x00000000
	.align		4
        /*001c*/ 	.word	0xfffffffc


//--------------------- .text._Z18aes256_decrypt_ecbPhmS_S_S_S_ --------------------------
	.section	.text._Z18aes256_decrypt_ecbPhmS_S_S_S_,"ax",@progbits
	.align	128
        .global         _Z18aes256_decrypt_ecbPhmS_S_S_S_
        .type           _Z18aes256_decrypt_ecbPhmS_S_S_S_,@function
        .size           _Z18aes256_decrypt_ecbPhmS_S_S_S_,(.L_x_6 - _Z18aes256_decrypt_ecbPhmS_S_S_S_)
        .other          _Z18aes256_decrypt_ecbPhmS_S_S_S_,@"STO_CUDA_ENTRY STV_DEFAULT"
_Z18aes256_decrypt_ecbPhmS_S_S_S_:
.text._Z18aes256_decrypt_ecbPhmS_S_S_S_:
[----:B------:R-:W-:Y:S01]  /*0000*/  LDC R1, c[0x0][0x37c] ;  /* 0x0000df00ff017b82 */ /* 0x000fe20000000800 */
[----:B------:R-:W0:Y:S01]  /*0010*/  S2R R0, SR_CTAID.X ;  /* 0x0000000000007919 */ /* 0x000e220000002500 */
[----:B------:R-:W1:Y:S01]  /*0020*/  LDCU.64 UR4, c[0x0][0x388] ;  /* 0x00007100ff0477ac */ /* 0x000e620008000a00 */
[----:B------:R-:W0:Y:S02]  /*0030*/  S2R R3, SR_TID.X ;  /* 0x0000000000037919 */ /* 0x000e240000002100 */
[----:B0-----:R-:W-:-:S04]  /*0040*/  IMAD R0, R0, 0x100, R3 ;  /* 0x0000010000007824 */ /* 0x001fc800078e0203 */
[----:B------:R-:W-:-:S05]  /*0050*/  IMAD.SHL.U32 R2, R0, 0x10, RZ ;  /* 0x0000001000027824 */ /* 0x000fca00078e00ff */
[----:B-1----:R-:W-:-:S04]  /*0060*/  ISETP.GE.U32.AND P0, PT, R2, UR4, PT ;  /* 0x0000000402007c0c */ /* 0x002fc8000bf06070 */
[----:B------:R-:W-:-:S13]  /*0070*/  ISETP.GE.U32.AND.EX P0, PT, RZ, UR5, PT, P0 ;  /* 0x00000005ff007c0c */ /* 0x000fda000bf06100 */
[----:B------:R-:W-:Y:S05]  /*0080*/  @P0 EXIT ;  /* 0x000000000000094d */ /* 0x000fea0003800000 */
[----:B------:R-:W0:Y:S01]  /*0090*/  LDC.64 R34, c[0x0][0x390] ;  /* 0x0000e400ff227b82 */ /* 0x000e220000000a00 */
[----:B------:R-:W0:Y:S01]  /*00a0*/  LDCU.64 UR4, c[0x0][0x358] ;  /* 0x00006b00ff0477ac */ /* 0x000e220008000a00 */
[----:B------:R-:W1:Y:S06]  /*00b0*/  LDCU.64 UR6, c[0x0][0x380] ;  /* 0x00007000ff0677ac */ /* 0x000e6c0008000a00 */
[----:B------:R-:W2:Y:S01]  /*00c0*/  LDC.64 R32, c[0x0][0x398] ;  /* 0x0000e600ff207b82 */ /* 0x000ea20000000a00 */
[----:B------:R-:W3:Y:S01]  /*00d0*/  LDCU.64 UR8, c[0x0][0x3a8] ;  /* 0x00007500ff0877ac */ /* 0x000ee20008000a00 */
[----:B0-----:R-:W2:Y:S01]  /*00e0*/  LDG.E.U8 R24, desc[UR4][R34.64+0xf] ;  /* 0x00000f0422187981 */ /* 0x001ea2000c1e1100 */
[----:B-1----:R-:W-:-:S05]  /*00f0*/  IADD3 R2, P0, PT, R2, UR6, RZ ;  /* 0x0000000602027c10 */ /* 0x002fca000ff1e0ff */
[----:B------:R-:W-:Y:S01]  /*0100*/  IMAD.X R3, RZ, RZ, UR7, P0 ;  /* 0x00000007ff037e24 */ /* 0x000fe200080e06ff */
[----:B------:R-:W0:Y:S04]  /*0110*/  LDCU.64 UR6, c[0x0][0x3a8] ;  /* 0x00007500ff0677ac */ /* 0x000e280008000a00 */
[----:B------:R-:W4:Y:S04]  /*0120*/  LDG.E.U8 R5, desc[UR4][R2.64] ;  /* 0x0000000402057981 */ /* 0x000f28000c1e1100 */
[----:B------:R-:W3:Y:S04]  /*0130*/  LDG.E.U8 R37, desc[UR4][R2.64+0x1] ;  /* 0x0000010402257981 */ /* 0x000ee8000c1e1100 */
[----:B------:R-:W4:Y:S04]  /*0140*/  LDG.E.U8 R47, desc[UR4][R2.64+0x2] ;  /* 0x00000204022f7981 */ /* 0x000f28000c1e1100 */
[----:B------:R-:W4:Y:S04]  /*0150*/  LDG.E.U8 R39, desc[UR4][R2.64+0x3] ;  /* 0x0000030402277981 */ /* 0x000f28000c1e1100 */
[----:B------:R-:W4:Y:S04]  /*0160*/  LDG.E.U8 R42, desc[UR4][R2.64+0x4] ;  /* 0x00000404022a7981 */ /* 0x000f28000c1e1100 */
[----:B------:R-:W4:Y:S04]  /*0170*/  LDG.E.U8 R51, desc[UR4][R2.64+0x5] ;  /* 0x0000050402337981 */ /* 0x000f28000c1e1100 */
[----:B------:R-:W4:Y:S04]  /*0180*/  LDG.E.U8 R55, desc[UR4][R2.64+0x6] ;  /* 0x0000060402377981 */ /* 0x000f28000c1e1100 */
[----:B------:R-:W3:Y:S04]  /*0190*/  LDG.E.U8 R43, desc[UR4][R2.64+0x7] ;  /* 0x00000704022b7981 */ /* 0x000ee8000c1e1100 */
        /* <DEDUP_REMOVED lines=8> */
[----:B--2---:R-:W-:Y:S04]  /*0220*/  STG.E.U8 desc[UR4][R32.64+0xf], R24 ;  /* 0x00000f1820007986 */ /* 0x004fe8000c101104 */
[----:B------:R-:W2:Y:S04]  /*0230*/  LDG.E.U8 R15, desc[UR4][R34.64+0x1f] ;  /* 0x00001f04220f7981 */ /* 0x000ea8000c1e1100 */
        /* <DEDUP_REMOVED lines=57> */
[----:B------:R-:W2:Y:S01]  /*05d0*/  LDG.E.U8 R66, desc[UR4][R34.64] ;  /* 0x0000000422427981 */ /* 0x000ea2000c1e1100 */
[----:B---3--:R-:W-:-:S02]  /*05e0*/  LOP3.LUT R31, R31, 0xffff, R28, 0x48, !PT ;  /* 0x0000ffff1f1f7812 */ /* 0x008fc400078e481c */
[----:B------:R-:W-:Y:S02]  /*05f0*/  LOP3.LUT R30, R30, 0xffff, R25, 0x48, !PT ;  /* 0x0000ffff1e1e7812 */ /* 0x000fe400078e4819 */
[----:B------:R-:W-:Y:S02]  /*0600*/  LOP3.LUT R31, R31, 0xff, RZ, 0xc0, !PT ;  /* 0x000000ff1f1f7812 */ /* 0x000fe400078ec0ff */
[----:B------:R-:W-:Y:S02]  /*0610*/  LOP3.LUT R43, R43, 0xffff, R16, 0x48, !PT ;  /* 0x0000ffff2b2b7812 */ /* 0x000fe400078e4810 */
[----:B------:R-:W-:Y:S02]  /*0620*/  LOP3.LUT R40, R30, 0xff, RZ, 0xc0, !PT ;  /* 0x000000ff1e287812 */ /* 0x000fe400078ec0ff */
[----:B0-----:R-:W-:Y:S02]  /*0630*/  IADD3 R30, P0, PT, R31, UR6, RZ ;  /* 0x000000061f1e7c10 */ /* 0x001fe4000ff1e0ff */
[----:B------:R-:W-:Y:S01]  /*0640*/  LOP3.LUT R43, R43, 0xff, RZ, 0xc0, !PT ;  /* 0x000000ff2b2b7812 */ /* 0x000fe200078ec0ff */
[----:B--2---:R-:W-:Y:S04]  /*0650*/  STG.E.U8 desc[UR4][R32.64], R66 ;  /* 0x0000004220007986 */ /* 0x004fe8000c101104 */
[----:B------:R0:W2:Y:S01]  /*0660*/  LDG.E.U8 R4, desc[UR4][R34.64+0x10] ;  /* 0x0000100422047981 */ /* 0x0000a2000c1e1100 */
[----:B------:R-:W-:Y:S01]  /*0670*/  IMAD.X R31, RZ, RZ, UR7, P0 ;  /* 0x00000007ff1f7e24 */ /* 0x000fe200080e06ff */
[----:B------:R-:W-:-:S02]  /*0680*/  LOP3.LUT R37, R37, 0xffff, R64, 0x48, !PT ;  /* 0x0000ffff25257812 */ /* 0x000fc400078e4840 */
[----:B----4-:R-:W-:Y:S02]  /*0690*/  LOP3.LUT R45, R45, 0xffff, R26, 0x48, !PT ;  /* 0x0000ffff2d2d7812 */ /* 0x010fe400078e481a */
[----:B------:R-:W-:Y:S02]  /*06a0*/  LOP3.LUT R36, R36, 0xffff, R23, 0x48, !PT ;  /* 0x0000ffff24247812 */ /* 0x000fe400078e4817 */
[----:B------:R-:W-:Y:S02]  /*06b0*/  LOP3.LUT R53, R53, 0xffff, R22, 0x48, !PT ;  /* 0x0000ffff35357812 */ /* 0x000fe400078e4816 */
[----:B0-----:R-:W-:Y:S02]  /*06c0*/  LOP3.LUT R34, R42, 0xffff, R21, 0x48, !PT ;  /* 0x0000ffff2a227812 */ /* 0x001fe400078e4815 */
[----:B------:R-:W-:Y:S02]  /*06d0*/  IADD3 R42, P0, PT, R43, UR6, RZ ;  /* 0x000000062b2a7c10 */ /* 0x000fe4000ff1e0ff */
[----:B------:R-:W-:-:S02]  /*06e0*/  LOP3.LUT R44, R34, 0xff, RZ, 0xc0, !PT ;  /* 0x000000ff222c7812 */ /* 0x000fc400078ec0ff */
[----:B------:R-:W-:Y:S01]  /*06f0*/  LOP3.LUT R51, R51, 0xffff, R20, 0x48, !PT ;  /* 0x0000ffff33337812 */ /* 0x000fe200078e4814 */
[----:B------:R-:W-:Y:S01]  /*0700*/  IMAD.X R43, RZ, RZ, UR7, P0 ;  /* 0x00000007ff2b7e24 */ /* 0x000fe200080e06ff */
[----:B------:R-:W-:Y:S02]  /*0710*/  IADD3 R44, P0, PT, R44, UR6, RZ ;  /* 0x000000062c2c7c10 */ /* 0x000fe4000ff1e0ff */
[----:B------:R-:W-:Y:S02]  /*0720*/  LOP3.LUT R37, R37, 0xff, RZ, 0xc0, !PT ;  /* 0x000000ff25257812 */ /* 0x000fe400078ec0ff */
[----:B------:R-:W-:Y:S01]  /*0730*/  LOP3.LUT R34, R45, 0xff, RZ, 0xc0, !PT ;  /* 0x000000ff2d227812 */ /* 0x000fe200078ec0ff */
[----:B------:R-:W-:Y:S01]  /*0740*/  IMAD.X R45, RZ, RZ, UR7, P0 ;  /* 0x00000007ff2d7e24 */ /* 0x000fe200080e06ff */
[----:B------:R-:W-:Y:S02]  /*0750*/  LOP3.LUT R53, R53, 0xff, RZ, 0xc0, !PT ;  /* 0x000000ff35357812 */ /* 0x000fe400078ec0ff */
[----:B------:R-:W-:-:S02]  /*0760*/  LOP3.LUT R51, R51, 0xff, RZ, 0xc0, !PT ;  /* 0x000000ff33337812 */ /* 0x000fc400078ec0ff */
[----:B------:R-:W-:Y:S02]  /*0770*/  IADD3 R40, P1, PT, R40, UR6, RZ ;  /* 0x0000000628287c10 */ /* 0x000fe4000ff3e0ff */
[----:B------:R-:W-:Y:S02]  /*0780*/  LOP3.LUT R47, R47, 0xffff, R60, 0x48, !PT ;  /* 0x0000ffff2f2f7812 */ /* 0x000fe400078e483c */
[----:B------:R-:W-:Y:S01]  /*0790*/  LOP3.LUT R49, R49, 0xffff, R24, 0x48, !PT ;  /* 0x0000ffff31317812 */ /* 0x000fe200078e4818 */
[----:B------:R-:W-:Y:S01]  /*07a0*/  IMAD.X R41, RZ, RZ, UR7, P1 ;  /* 0x00000007ff297e24 */ /* 0x000fe200088e06ff */
[----:B------:R-:W-:Y:S02]  /*07b0*/  IADD3 R34, P1, PT, R34, UR6, RZ ;  /* 0x0000000622227c10 */ /* 0x000fe4000ff3e0ff */
[----:B------:R-:W-:Y:S02]  /*07c0*/  LOP3.LUT R49, R49, 0xff, RZ, 0xc0, !PT ;  /* 0x000000ff31317812 */ /* 0x000fe400078ec0ff */
[----:B------:R-:W-:Y:S01]  /*07d0*/  LOP3.LUT R54, R54, 0xffff, R27, 0x48, !PT ;  /* 0x0000ffff36367812 */ /* 0x000fe200078e481b */
[----:B------:R-:W-:Y:S01]  /*07e0*/  IMAD.X R35, RZ, RZ, UR7, P1 ;  /* 0x00000007ff237e24 */ /* 0x000fe200088e06ff */
[----:B------:R-:W-:-:S02]  /*07f0*/  IADD3 R50, P1, PT, R49, UR6, RZ ;  /* 0x0000000631327c10 */ /* 0x000fc4000ff3e0ff */
[----:B------:R-:W-:Y:S02]  /*0800*/  LOP3.LUT R54, R54, 0xff, RZ, 0xc0, !PT ;  /* 0x000000ff36367812 */ /* 0x000fe400078ec0ff */
[----:B------:R-:W-:Y:S02]  /*0810*/  LOP3.LUT R55, R55, 0xffff, R18, 0x48, !PT ;  /* 0x0000ffff37377812 */ /* 0x000fe400078e4812 */
[----:B------:R-:W-:Y:S02]  /*0820*/  LOP3.LUT R39, R39, 0xffff, R62, 0x48, !PT ;  /* 0x0000ffff27277812 */ /* 0x000fe400078e483e */
[----:B------:R-:W-:Y:S02]  /*0830*/  LOP3.LUT R55, R55, 0xff, RZ, 0xc0, !PT ;  /* 0x000000ff37377812 */ /* 0x000fe400078ec0ff */
[----:B------:R-:W-:Y:S02]  /*0840*/  LOP3.LUT R5, R5, 0xffff, R66, 0x48, !PT ;  /* 0x0000ffff05057812 */ /* 0x000fe400078e4842 */
[----:B------:R-:W-:-:S02]  /*0850*/  LOP3.LUT R39, R39, 0xff, RZ, 0xc0, !PT ;  /* 0x000000ff27277812 */ /* 0x000fc400078ec0ff */
[----:B------:R-:W-:Y:S01]  /*0860*/  LOP3.LUT R5, R5, 0xff, RZ, 0xc0, !PT ;  /* 0x000000ff05057812 */ /* 0x000fe200078ec0ff */
[----:B--2---:R0:W-:Y:S04]  /*0870*/  STG.E.U8 desc[UR4][R32.64+0x10], R4 ;  /* 0x0000100420007986 */ /* 0x0041e8000c101104 */
[----:B------:R1:W5:Y:S04]  /*0880*/  LDG.E.U8 R38, desc[UR4][R30.64] ;  /* 0x000000041e267981 */ /* 0x000368000c1e1100 */
[----:B------:R-:W5:Y:S01]  /*0890*/  LDG.E.U8 R40, desc[UR4][R40.64] ;  /* 0x0000000428287981 */ /* 0x000f62000c1e1100 */
[----:B0-----:R-:W-:-:S03]  /*08a0*/  LOP3.LUT R32, R36, 0xff, RZ, 0xc0, !PT ;  /* 0x000000ff24207812 */ /* 0x001fc600078ec0ff */
[----:B------:R-:W5:Y:S01]  /*08b0*/  LDG.E.U8 R42, desc[UR4][R42.64] ;  /* 0x000000042a2a7981 */ /* 0x000f62000c1e1100 */
[----:B------:R-:W-:Y:S02]  /*08c0*/  IADD3 R36, P0, PT, R37, UR6, RZ ;  /* 0x0000000625247c10 */ /* 0x000fe4000ff1e0ff */
[----:B------:R-:W-:Y:S01]  /*08d0*/  IADD3 R32, P2, PT, R32, UR6, RZ ;  /* 0x0000000620207c10 */ /* 0x000fe2000ff5e0ff */
[----:B------:R-:W5:Y:S02]  /*08e0*/  LDG.E.U8 R44, desc[UR4][R44.64] ;  /* 0x000000042c2c7981 */ /* 0x000f64000c1e1100 */
[----:B------:R-:W-:Y:S01]  /*08f0*/  IMAD.X R37, RZ, RZ, UR7, P0 ;  /* 0x00000007ff257e24 */ /* 0x000fe200080e06ff */
[----:B-1----:R-:W-:Y:S01]  /*0900*/  IADD3 R30, P0, PT, R53, UR6, RZ ;  /* 0x00000006351e7c10 */ /* 0x002fe2000ff1e0ff */
[----:B------:R-:W5:Y:S04]  /*0910*/  LDG.E.U8 R63, desc[UR4][R34.64] ;  /* 0x00000004223f7981 */ /* 0x000f68000c1e1100 */
[----:B------:R-:W-:Y:S01]  /*0920*/  IMAD.X R31, RZ, RZ, UR7, P0 ;  /* 0x00000007ff1f7e24 */ /* 0x000fe200080e06ff */
[----:B------:R0:W5:Y:S01]  /*0930*/  LDG.E.U8 R61, desc[UR4][R36.64] ;  /* 0x00000004243d7981 */ /* 0x000162000c1e1100 */
[----:B------:R-:W-:-:S03]  /*0940*/  IADD3 R46, P0, PT, R51, UR6, RZ ;  /* 0x00000006332e7c10 */ /* 0x000fc6000ff1e0ff */
[----:B------:R1:W5:Y:S01]  /*0950*/  LDG.E.U8 R67, desc[UR4][R30.64] ;  /* 0x000000041e437981 */ /* 0x000362000c1e1100 */
[----:B0-----:R-:W-:Y:S02]  /*0960*/  LOP3.LUT R36, R48, 0xffff, R29, 0x48, !PT ;  /* 0x0000ffff30247812 */ /* 0x001fe400078e481d */
[----:B------:R-:W-:Y:S01]  /*0970*/  LOP3.LUT R48, R47, 0xff, RZ, 0xc0, !PT ;  /* 0x000000ff2f307812 */ /* 0x000fe200078ec0ff */
[----:B------:R-:W-:Y:S01]  /*0980*/  IMAD.X R47, RZ, RZ, UR7, P0 ;  /* 0x00000007ff2f7e24 */ /* 0x000fe200080e06ff */
[----:B------:R-:W-:Y:S02]  /*0990*/  LOP3.LUT R36, R36, 0xff, RZ, 0xc0, !PT ;  /* 0x000000ff24247812 */ /* 0x000fe400078ec0ff */
[----:B------:R-:W-:Y:S01]  /*09a0*/  IADD3 R48, P0, PT, R48, UR6, RZ ;  /* 0x0000000630307c10 */ /* 0x000fe2000ff1e0ff */
[----:B------:R-:W-:Y:S01]  /*09b0*/  IMAD.X R51, RZ, RZ, UR7, P1 ;  /* 0x00000007ff337e24 */ /* 0x000fe200088e06ff */
[----:B------:R0:W5:Y:S03]  /*09c0*/  LDG.E.U8 R46, desc[UR4][R46.64] ;  /* 0x000000042e2e7981 */ /* 0x000166000c1e1100 */
[----:B------:R-:W-:Y:S01]  /*09d0*/  IMAD.X R49, RZ, RZ, UR7, P0 ;  /* 0x00000007ff317e24 */ /* 0x000fe200080e06ff */
[----:B------:R-:W-:Y:S01]  /*09e0*/  IADD3 R52, P0, PT, R36, UR6, RZ ;  /* 0x0000000624347c10 */ /* 0x000fe2000ff1e0ff */
[----:B------:R-:W-:Y:S01]  /*09f0*/  IMAD.X R33, RZ, RZ, UR7, P2 ;  /* 0x00000007ff217e24 */ /* 0x000fe200090e06ff */
[----:B------:R-:W-:Y:S01]  /*0a00*/  IADD3 R56, P1, PT, R39, UR6, RZ ;  /* 0x0000000627387c10 */ /* 0x000fe2000ff3e0ff */
[----:B------:R0:W5:Y:S02]  /*0a10*/  LDG.E.U8 R50, desc[UR4][R50.64] ;  /* 0x0000000432327981 */ /* 0x000164000c1e1100 */
[----:B------:R-:W-:Y:S01]  /*0a20*/  IMAD.X R53, RZ, RZ, UR7, P0 ;  /* 0x00000007ff357e24 */ /* 0x000fe200080e06ff */
[----:B-1----:R-:W-:Y:S01]  /*0a30*/  IADD3 R30, P0, PT, R54, UR6, RZ ;  /* 0x00000006361e7c10 */ /* 0x002fe2000ff1e0ff */
[----:B------:R-:W-:Y:S01]  /*0a40*/  IMAD.X R57, RZ, RZ, UR7, P1 ;  /* 0x00000007ff397e24 */ /* 0x000fe200088e06ff */
[----:B------:R0:W5:Y:S03]  /*0a50*/  LDG.E.U8 R65, desc[UR4][R32.64] ;  /* 0x0000000420417981 */ /* 0x000166000c1e1100 */
[----:B------:R-:W-:Y:S01]  /*0a60*/  IMAD.X R31, RZ, RZ, UR7, P0 ;  /* 0x00000007ff1f7e24 */ /* 0x000fe200080e06ff */
[----:B------:R-:W-:Y:S01]  /*0a70*/  IADD3 R54, P0, PT, R55, UR6, RZ ;  /* 0x0000000637367c10 */ /* 0x000fe2000ff1e0ff */
[----:B------:R0:W5:Y:S04]  /*0a80*/  LDG.E.U8 R48, desc[UR4][R48.64] ;  /* 0x0000000430307981 */ /* 0x000168000c1e1100 */
[----:B------:R-:W-:Y:S01]  /*0a90*/  IMAD.X R55, RZ, RZ, UR7, P0 ;  /* 0x00000007ff377e24 */ /* 0x000fe200080e06ff */
[----:B------:R-:W-:Y:S01]  /*0aa0*/  IADD3 R58, P0, PT, R5, UR6, RZ ;  /* 0x00000006053a7c10 */ /* 0x000fe2000ff1e0ff */
[----:B------:R0:W5:Y:S04]  /*0ab0*/  LDG.E.U8 R52, desc[UR4][R52.64] ;  /* 0x0000000434347981 */ /* 0x000168000c1e1100 */
[----:B------:R-:W-:Y:S01]  /*0ac0*/  IMAD.X R59, RZ, RZ, UR7, P0 ;  /* 0x00000007ff3b7e24 */ /* 0x000fe200080e06ff */
[----:B------:R0:W5:Y:S04]  /*0ad0*/  LDG.E.U8 R69, desc[UR4][R30.64] ;  /* 0x000000041e457981 */ /* 0x000168000c1e1100 */
[----:B------:R0:W5:Y:S04]  /*0ae0*/  LDG.E.U8 R54, desc[UR4][R54.64] ;  /* 0x0000000436367981 */ /* 0x000168000c1e1100 */
[----:B------:R0:W5:Y:S01]  /*0af0*/  LDG.E.U8 R56, desc[UR4][R56.64] ;  /* 0x0000000438387981 */ /* 0x000162000c1e1100 */
[----:B------:R-:W-:Y:S01]  /*0b00*/  IMAD.MOV.U32 R5, RZ, RZ, 0x80 ;  /* 0x00000080ff057424 */ /* 0x000fe200078e00ff */
[----:B------:R-:W1:Y:S02]  /*0b10*/  LDCU.64 UR6, c[0x0][0x3a0] ;  /* 0x00007400ff0677ac */ /* 0x000e640008000a00 */
[----:B------:R0:W5:Y:S01]  /*0b20*/  LDG.E.U8 R58, desc[UR4][R58.64] ;  /* 0x000000043a3a7981 */ /* 0x000162000c1e1100 */
[----:B------:R-:W-:-:S07]  /*0b30*/  IMAD.MOV.U32 R36, RZ, RZ, 0xd ;  /* 0x0000000dff247424 */ /* 0x000fce00078e00ff */
.L_x_1:
[----:B0-2---:R-:W-:Y:S02]  /*0b40*/  LOP3.LUT R30, R36, 0x1, RZ, 0xc0, !PT ;  /* 0x00000001241e7812 */ /* 0x005fe400078ec0ff */
[----:B------:R-:W-:Y:S02]  /*0b50*/  PRMT R35, R24, 0x7610, R35 ;  /* 0x0000761018237816 */ /* 0x000fe40000000023 */
[----:B------:R-:W-:Y:S02]  /*0b60*/  ISETP.NE.U32.AND P0, PT, R30, 0x1, PT ;  /* 0x000000011e00780c */ /* 0x000fe40003f05070 */
[----:B------:R-:W-:Y:S02]  /*0b70*/  PRMT R31, R26, 0x7610, R31 ;  /* 0x000076101a1f7816 */ /* 0x000fe4000000001f */
[----:B------:R-:W-:Y:S02]  /*0b80*/  PRMT R32, R28, 0x7610, R32 ;  /* 0x000076101c207816 */ /* 0x000fe40000000020 */
[----:B------:R-:W-:-:S02]  /*0b90*/  PRMT R33, R29, 0x7610, R33 ;  /* 0x000076101d217816 */ /* 0x000fc40000000021 */
[----:B------:R-:W-:Y:S02]  /*0ba0*/  PRMT R37, R23, 0x7610, R37 ;  /* 0x0000761017257816 */ /* 0x000fe40000000025 */
[----:B------:R-:W-:Y:S02]  /*0bb0*/  PRMT R39, R25, 0x7610, R39 ;  /* 0x0000761019277816 */ /* 0x000fe40000000027 */
[----:B------:R-:W-:Y:S02]  /*0bc0*/  PRMT R41, R27, 0x7610, R41 ;  /* 0x000076101b297816 */ /* 0x000fe40000000029 */
        /* <DEDUP_REMOVED lines=8> */
[----:B------:R-:W-:Y:S01]  /*0c50*/  PRMT R59, R66, 0x7610, R59 ;  /* 0x00007610423b7816 */ /* 0x000fe2000000003b */
[----:B------:R-:W-:Y:S06]  /*0c60*/  @P0 BRA `(.L_x_0) ;  /* 0x0000000800080947 */ /* 0x000fec0003800000 */
[----:B------:R-:W0:Y:S01]  /*0c70*/  LDC.64 R34, c[0x0][0x398] ;  /* 0x0000e600ff227b82 */ /* 0x000e220000000a00 */
[----:B------:R-:W-:Y:S02]  /*0c80*/  LOP3.LUT R30, R15, R8, RZ, 0x3c, !PT ;  /* 0x000000080f1e7212 */ /* 0x000fe400078e3cff */
[----:B------:R-:W-:Y:S02]  /*0c90*/  LOP3.LUT R37, R8, R7, RZ, 0x3c, !PT ;  /* 0x0000000708257212 */ /* 0x000fe400078e3cff */
[----:B------:R-:W-:Y:S02]  /*0ca0*/  LOP3.LUT R8, R29, 0xff, RZ, 0xc0, !PT ;  /* 0x000000ff1d087812 */ /* 0x000fe400078ec0ff */
[----:B------:R-:W-:Y:S02]  /*0cb0*/  LOP3.LUT R39, R10, R9, RZ, 0x3c, !PT ;  /* 0x000000090a277212 */ /* 0x000fe400078e3cff */
[----:B-1----:R-:W-:Y:S02]  /*0cc0*/  IADD3 R8, P0, PT, R8, UR6, RZ ;  /* 0x0000000608087c10 */ /* 0x002fe4000ff1e0ff */
[----:B------:R-:W-:-:S02]  /*0cd0*/  LOP3.LUT R47, R9, R2, RZ, 0x3c, !PT ;  /* 0x00000002092f7212 */ /* 0x000fc400078e3cff */
[----:B------:R-:W-:Y:S01]  /*0ce0*/  LOP3.LUT R33, R19, R12, RZ, 0x3c, !PT ;  /* 0x0000000c13217212 */ /* 0x000fe200078e3cff */
[----:B------:R-:W-:Y:S01]  /*0cf0*/  IMAD.X R9, RZ, RZ, UR7, P0 ;  /* 0x00000007ff097e24 */ /* 0x000fe200080e06ff */
[----:B------:R-:W-:Y:S02]  /*0d00*/  LOP3.LUT R32, R14, R13, RZ, 0x3c, !PT ;  /* 0x0000000d0e207212 */ /* 0x000fe400078e3cff */
[----:B------:R-:W-:Y:S02]  /*0d10*/  LOP3.LUT R31, R17, R10, RZ, 0x3c, !PT ;  /* 0x0000000a111f7212 */ /* 0x000fe400078e3cff */
[----:B------:R-:W-:Y:S02]  /*0d20*/  LOP3.LUT R43, R12, R11, RZ, 0x3c, !PT ;  /* 0x0000000b0c2b7212 */ /* 0x000fe400078e3cff */
[----:B------:R-:W-:Y:S02]  /*0d30*/  LOP3.LUT R41, R13, R6, RZ, 0x3c, !PT ;  /* 0x000000060d297212 */ /* 0x000fe400078e3cff */
[----:B------:R-:W-:Y:S01]  /*0d40*/  LOP3.LUT R51, R11, R4, RZ, 0x3c, !PT ;  /* 0x000000040b337212 */ /* 0x000fe200078e3cff */
[----:B0-----:R-:W-:Y:S01]  /*0d50*/  STG.E.U8 desc[UR4][R34.64+0x1c], R33 ;  /* 0x00001c2122007986 */ /* 0x001fe2000c101104 */
[----:B------:R-:W-:-:S02]  /*0d60*/  LOP3.LUT R49, R6, R3, RZ, 0x3c, !PT ;  /* 0x0000000306317212 */ /* 0x000fc400078e3cff */
[----:B------:R-:W-:Y:S01]  /*0d70*/  LOP3.LUT R45, R7, R0, RZ, 0x3c, !PT ;  /* 0x00000000072d7212 */ /* 0x000fe200078e3cff */
[----:B------:R-:W-:Y:S04]  /*0d80*/  STG.E.U8 desc[UR4][R34.64+0x1d], R32 ;  /* 0x00001d2022007986 */ /* 0x000fe8000c101104 */
        /* <DEDUP_REMOVED lines=10> */
[----:B------:R-:W2:Y:S01]  /*0e30*/  LDG.E.U8 R9, desc[UR4][R8.64] ;  /* 0x0000000408097981 */ /* 0x000ea2000c1e1100 */
[----:B------:R-:W-:-:S04]  /*0e40*/  LOP3.LUT R6, R28, 0xff, RZ, 0xc0, !PT ;  /* 0x000000ff1c067812 */ /* 0x000fc800078ec0ff */
[----:B------:R-:W-:-:S05]  /*0e50*/  IADD3 R6, P0, PT, R6, UR6, RZ ;  /* 0x0000000606067c10 */ /* 0x000fca000ff1e0ff */
[----:B------:R-:W-:Y:S01]  /*0e60*/  IMAD.X R7, RZ, RZ, UR7, P0 ;  /* 0x00000007ff077e24 */ /* 0x000fe200080e06ff */
[----:B--2---:R-:W-:-:S05]  /*0e70*/  LOP3.LUT R59, R4, R9, RZ, 0x3c, !PT ;  /* 0x00000009043b7212 */ /* 0x004fca00078e3cff */
        /* <DEDUP_REMOVED lines=14> */
[----:B------:R-:W-:Y:S02]  /*0f60*/  LOP3.LUT R2, R32, 0xff, RZ, 0xc0, !PT ;  /* 0x000000ff20027812 */ /* 0x000fe400078ec0ff */
[----:B------:R-:W-:Y:S02]  /*0f70*/  LOP3.LUT R7, R22, R21, RZ, 0x3c, !PT ;  /* 0x0000001516077212 */ /* 0x000fe400078e3cff */
[----:B------:R-:W-:Y:S02]  /*0f80*/  IADD3 R2, P0, PT, R2, UR6, RZ ;  /* 0x0000000602027c10 */ /* 0x000fe4000ff1e0ff */
[----:B------:R-:W-:Y:S01]  /*0f90*/  LOP3.LUT R15, R28, R27, RZ, 0x3c, !PT ;  /* 0x0000001b1c0f7212 */ /* 0x000fe200078e3cff */
[----:B------:R-:W-:Y:S01]  /*0fa0*/  STG.E.U8 desc[UR4][R34.64+0x8], R7 ;  /* 0x0000080722007986 */ /* 0x000fe2000c101104 */
[----:B------:R-:W-:Y:S01]  /*0fb0*/  LOP3.LUT R17, R26, R25, RZ, 0x3c, !PT ;  /* 0x000000191a117212 */ /* 0x000fe200078e3cff */
[----:B------:R-:W-:Y:S01]  /*0fc0*/  IMAD.X R3, RZ, RZ, UR7, P0 ;  /* 0x00000007ff037e24 */ /* 0x000fe200080e06ff */
[----:B------:R-:W-:Y:S01]  /*0fd0*/  LOP3.LUT R19, R24, R23, RZ, 0x3c, !PT ;  /* 0x0000001718137212 */ /* 0x000fe200078e3cff */
[----:B------:R0:W-:Y:S01]  /*0fe0*/  STG.E.U8 desc[UR4][R34.64+0xd], R15 ;  /* 0x00000d0f22007986 */ /* 0x0001e2000c101104 */
[----:B------:R-:W-:-:S02]  /*0ff0*/  LOP3.LUT R29, R29, R22, RZ, 0x3c, !PT ;  /* 0x000000161d1d7212 */ /* 0x000fc400078e3cff */
[----:B------:R-:W-:Y:S01]  /*1000*/  LOP3.LUT R27, R27, R20, RZ, 0x3c, !PT ;  /* 0x000000141b1b7212 */ /* 0x000fe200078e3cff */
[----:B------:R-:W-:Y:S01]  /*1010*/  STG.E.U8 desc[UR4][R34.64+0xe], R17 ;  /* 0x00000e1122007986 */ /* 0x000fe2000c101104 */
[----:B------:R-:W-:Y:S02]  /*1020*/  LOP3.LUT R25, R25, R18, RZ, 0x3c, !PT ;  /* 0x0000001219197212 */ /* 0x000fe400078e3cff */
[----:B------:R-:W-:Y:S01]  /*1030*/  LOP3.LUT R23, R23, R16, RZ, 0x3c, !PT ;  /* 0x0000001017177212 */ /* 0x000fe200078e3cff */
[----:B------:R-:W-:Y:S01]  /*1040*/  STG.E.U8 desc[UR4][R34.64+0xc], R29 ;  /* 0x00000c1d22007986 */ /* 0x000fe2000c101104 */
[----:B------:R-:W-:Y:S02]  /*1050*/  LOP3.LUT R21, R21, R66, RZ, 0x3c, !PT ;  /* 0x0000004215157212 */ /* 0x000fe400078e3cff */
[----:B------:R-:W-:Y:S01]  /*1060*/  LOP3.LUT R11, R18, R60, RZ, 0x3c, !PT ;  /* 0x0000003c120b7212 */ /* 0x000fe200078e3cff */
[----:B------:R1:W-:Y:S01]  /*1070*/  STG.E.U8 desc[UR4][R34.64+0xf], R19 ;  /* 0x00000f1322007986 */ /* 0x0003e2000c101104 */
[----:B------:R-:W-:-:S03]  /*1080*/  LOP3.LUT R13, R16, R62, RZ, 0x3c, !PT ;  /* 0x0000003e100d7212 */ /* 0x000fc600078e3cff */
[----:B------:R-:W-:Y:S04]  /*1090*/  STG.E.U8 desc[UR4][R34.64+0x9], R27 ;  /* 0x0000091b22007986 */ /* 0x000fe8000c101104 */
[----:B------:R-:W-:Y:S04]  /*10a0*/  STG.E.U8 desc[UR4][R34.64+0xa], R25 ;  /* 0x00000a1922007986 */ /* 0x000fe8000c101104 */
[----:B------:R-:W-:Y:S04]  /*10b0*/  STG.E.U8 desc[UR4][R34.64+0xb], R23 ;  /* 0x00000b1722007986 */ /* 0x000fe8000c101104 */
[----:B------:R-:W-:Y:S04]  /*10c0*/  STG.E.U8 desc[UR4][R34.64+0x4], R21 ;  /* 0x0000041522007986 */ /* 0x000fe8000c101104 */
[----:B------:R-:W-:Y:S04]  /*10d0*/  STG.E.U8 desc[UR4][R34.64+0x6], R11 ;  /* 0x0000060b22007986 */ /* 0x000fe8000c101104 */
[----:B------:R3:W-:Y:S01]  /*10e0*/  STG.E.U8 desc[UR4][R34.64+0x7], R13 ;  /* 0x0000070d22007986 */ /* 0x0007e2000c101104 */
[----:B--2---:R-:W-:-:S02]  /*10f0*/  LOP3.LUT R53, R0, R9, RZ, 0x3c, !PT ;  /* 0x0000000900357212 */ /* 0x004fc400078e3cff */
[----:B------:R-:W-:-:S03]  /*1100*/  LOP3.LUT R9, R20, R64, RZ, 0x3c, !PT ;  /* 0x0000004014097212 */ /* 0x000fc600078e3cff */
[----:B------:R-:W-:Y:S04]  /*1110*/  STG.E.U8 desc[UR4][R34.64+0x13], R53 ;  /* 0x0000133522007986 */ /* 0x000fe8000c101104 */
[----:B------:R2:W-:Y:S04]  /*1120*/  STG.E.U8 desc[UR4][R34.64+0x5], R9 ;  /* 0x0000050922007986 */ /* 0x0005e8000c101104 */
[----:B------:R4:W3:Y:S01]  /*1130*/  LDG.E.U8 R4, desc[UR4][R2.64] ;  /* 0x0000000402047981 */ /* 0x0008e2000c1e1100 */
[C---:B------:R-:W-:Y:S02]  /*1140*/  LOP3.LUT R0, R5.reuse, 0x1, RZ, 0xc0, !PT ;  /* 0x0000000105007812 */ /* 0x040fe400078ec0ff */
[----:B------:R-:W-:-:S03]  /*1150*/  LOP3.LUT R5, R5, 0xfe, RZ, 0xc0, !PT ;  /* 0x000000fe05057812 */ /* 0x000fc600078ec0ff */
[----:B------:R-:W-:Y:S01]  /*1160*/  IMAD.MOV R6, RZ, RZ, -R0 ;  /* 0x000000ffff067224 */ /* 0x000fe200078e0a00 */
[----:B------:R-:W-:Y:S02]  /*1170*/  SHF.R.U32.HI R5, RZ, 0x1, R5 ;  /* 0x00000001ff057819 */ /* 0x000fe40000011605 */
[----:B------:R-:W-:Y:S02]  /*1180*/  LOP3.LUT R0, R31, 0xff, RZ, 0xc0, !PT ;  /* 0x000000ff1f007812 */ /* 0x000fe400078ec0ff */
[----:B------:R-:W-:Y:S02]  /*1190*/  PRMT R6, R6, 0x7710, RZ ;  /* 0x0000771006067816 */ /* 0x000fe400000000ff */
[----:B----4-:R-:W-:Y:S02]  /*11a0*/  IADD3 R2, P0, PT, R0, UR6, RZ ;  /* 0x0000000600027c10 */ /* 0x010fe4000ff1e0ff */
[----:B------:R-:W-:-:S03]  /*11b0*/  LOP3.LUT R5, R5, 0xff8d, R6, 0x78, !PT ;  /* 0x0000ff8d05057812 */ /* 0x000fc600078e7806 */
[----:B------:R-:W-:Y:S01]  /*11c0*/  IMAD.X R3, RZ, RZ, UR7, P0 ;  /* 0x00000007ff037e24 */ /* 0x000fe200080e06ff */
[----:B---3--:R-:W-:-:S05]  /*11d0*/  LOP3.LUT R66, R5, R4, R66, 0x96, !PT ;  /* 0x0000000405427212 */ /* 0x008fca00078e9642 */
[----:B------:R-:W-:Y:S04]  /*11e0*/  STG.E.U8 desc[UR4][R34.64], R66 ;  /* 0x0000004222007986 */ /* 0x000fe8000c101104 */
[----:B------:R3:W4:Y:S01]  /*11f0*/  LDG.E.U8 R0, desc[UR4][R2.64] ;  /* 0x0000000402007981 */ /* 0x000722000c1e1100 */
[----:B------:R-:W-:-:S04]  /*1200*/  LOP3.LUT R4, R30, 0xff, RZ, 0xc0, !PT ;  /* 0x000000ff1e047812 */ /* 0x000fc800078ec0ff */
[----:B---3--:R-:W-:-:S05]  /*1210*/  IADD3 R2, P0, PT, R4, UR6, RZ ;  /* 0x0000000604027c10 */ /* 0x008fca000ff1e0ff */
[----:B------:R-:W-:Y:S01]  /*1220*/  IMAD.X R3, RZ, RZ, UR7, P0 ;  /* 0x00000007ff037e24 */ /* 0x000fe200080e06ff */
[----:B----4-:R-:W-:-:S05]  /*1230*/  LOP3.LUT R64, R64, R0, RZ, 0x3c, !PT ;  /* 0x0000000040407212 */ /* 0x010fca00078e3cff */
        /* <DEDUP_REMOVED lines=8> */
[----:B------:R-:W-:Y:S02]  /*12c0*/  PRMT R28, R15, 0x7610, R28 ;  /* 0x000076100f1c7816 */ /* 0x000fe4000000001c */
[----:B------:R-:W-:Y:S02]  /*12d0*/  PRMT R26, R17, 0x7610, R26 ;  /* 0x00007610111a7816 */ /* 0x000fe4000000001a */
[----:B------:R-:W-:Y:S02]  /*12e0*/  PRMT R24, R19, 0x7610, R24 ;  /* 0x0000761013187816 */ /* 0x000fe40000000018 */
[----:B------:R-:W-:-:S02]  /*12f0*/  PRMT R22, R7, 0x7610, R22 ;  /* 0x0000761007167816 */ /* 0x000fc40000000016 */
[----:B------:R-:W-:Y:S02]  /*1300*/  PRMT R20, R9, 0x7610, R20 ;  /* 0x0000761009147816 */ /* 0x000fe40000000014 */
[----:B------:R-:W-:Y:S02]  /*1310*/  PRMT R18, R11, 0x7610, R18 ;  /* 0x000076100b127816 */ /* 0x000fe40000000012 */
[----:B------:R-:W-:Y:S02]  /*1320*/  PRMT R16, R13, 0x7610, R16 ;  /* 0x000076100d107816 */ /* 0x000fe40000000010 */
[----:B0-----:R-:W-:Y:S02]  /*1330*/  PRMT R15, R30, 0x7610, R15 ;  /* 0x000076101e0f7816 */ /* 0x001fe4000000000f */
[----:B-1----:R-:W-:Y:S02]  /*1340*/  PRMT R19, R33, 0x7610, R19 ;  /* 0x0000761021137816 */ /* 0x002fe40000000013 */
        /* <DEDUP_REMOVED lines=8> */
[C---:B--2---:R-:W-:Y:S02]  /*13d0*/  PRMT R9, R47.reuse, 0x7610, R9 ;  /* 0x000076102f097816 */ /* 0x044fe40000000009 */
[----:B------:R-:W-:Y:S02]  /*13e0*/  PRMT R68, R47, 0x7610, R68 ;  /* 0x000076102f447816 */ /* 0x000fe40000000044 */
[----:B------:R-:W-:Y:S02]  /*13f0*/  PRMT R7, R45, 0x7610, R7 ;  /* 0x000076102d077816 */ /* 0x000fe40000000007 */
[----:B------:R-:W-:Y:S02]  /*1400*/  PRMT R4, R59, 0x7610, R4 ;  /* 0x000076103b047816 */ /* 0x000fe40000000004 */
[----:B---3--:R-:W-:-:S02]  /*1410*/  PRMT R3, R57, 0x7610, R3 ;  /* 0x0000761039037816 */ /* 0x008fc40000000003 */
[----:B------:R-:W-:Y:S02]  /*1420*/  PRMT R2, R55, 0x7610, R2 ;  /* 0x0000761037027816 */ /* 0x000fe40000000002 */
[----:B----4-:R-:W-:Y:S02]  /*1430*/  LOP3.LUT R62, R62, R0, RZ, 0x3c, !PT ;  /* 0x000000003e3e7212 */ /* 0x010fe400078e3cff */
[----:B------:R-:W-:-:S03]  /*1440*/  PRMT R0, R53, 0x7610, R0 ;  /* 0x0000761035007816 */ /* 0x000fc60000000000 */
[----:B------:R0:W-:Y:S02]  /*1450*/  STG.E.U8 desc[UR4][R34.64+0x3], R62 ;  /* 0x0000033e22007986 */ /* 0x0001e4000c101104 */
[----:B0-----:R-:W-:Y:S02]  /*1460*/  PRMT R35, R30, 0x7610, R35 ;  /* 0x000076101e237816 */ /* 0x001fe40000000023 */
[----:B------:R-:W-:Y:S02]  /*1470*/  PRMT R30, R43, 0x7610, R30 ;  /* 0x000076102b1e7816 */ /* 0x000fe4000000001e */
[----:B------:R-:W-:-:S07]  /*1480*/  PRMT R34, R49, 0x7610, R34 ;  /* 0x0000761031227816 */ /* 0x000fce0000000022 */
.L_x_0:
[----:B-----5:R-:W-:Y:S02]  /*1490*/  LOP3.LUT R38, R38, R57, RZ, 0x3c, !PT ;  /* 0x0000003926267212 */ /* 0x020fe400078e3cff */
[----:B------:R-:W-:Y:S02]  /*14a0*/  LOP3.LUT R55, R40, R55, RZ, 0x3c, !PT ;  /* 0x0000003728377212 */ /* 0x000fe400078e3cff */
[----:B------:R-:W-:Y:S02]  /*14b0*/  LOP3.LUT R42, R42, R53, RZ, 0x3c, !PT ;  /* 0x000000352a2a7212 */ /* 0x000fe400078e3cff */
[----:B------:R-:W-:Y:S02]  /*14c0*/  LOP3.LUT R59, R58, R59, RZ, 0x3c, !PT ;  /* 0x0000003b3a3b7212 */ /* 0x000fe400078e3cff */
[----:B------:R-:W-:Y:S02]  /*14d0*/  LOP3.LUT R54, R54, R31, RZ, 0x3c, !PT ;  /* 0x0000001f36367212 */ /* 0x000fe400078e3cff */
[----:B------:R-:W-:-:S02]  /*14e0*/  LOP3.LUT R40, R42, R55, RZ, 0x3c, !PT ;  /* 0x000000372a287212 */ /* 0x000fc400078e3cff */
[CC--:B------:R-:W-:Y:S02]  /*14f0*/  LOP3.LUT R31, R55.reuse, R38.reuse, RZ, 0x3c, !PT ;  /* 0x00000026371f7212 */ /* 0x0c0fe400078e3cff */
[----:B------:R-:W-:Y:S02]  /*1500*/  LOP3.LUT R47, R55, R38, R59, 0x96, !PT ;  /* 0x00000026372f7212 */ /* 0x000fe400078e963b */
[----:B------:R-:W-:Y:S02]  /*1510*/  LOP3.LUT R51, R44, R51, RZ, 0x3c, !PT ;  /* 0x000000332c337212 */ /* 0x000fe400078e3cff */
[----:B------:R-:W-:Y:S02]  /*1520*/  LOP3.LUT R50, R50, R37, RZ, 0x3c, !PT ;  /* 0x0000002532327212 */ /* 0x000fe400078e3cff */
[C---:B------:R-:W-:Y:S01]  /*1530*/  PRMT R37, R40.reuse, 0x8880, RZ ;  /* 0x0000888028257816 */ /* 0x040fe200000000ff */
[----:B------:R-:W-:Y:S01]  /*1540*/  IMAD.SHL.U32 R40, R40, 0x2, RZ ;  /* 0x0000000228287824 */ /* 0x000fe200078e00ff */
[C---:B------:R-:W-:Y:S01]  /*1550*/  PRMT R44, R31.reuse, 0x8880, RZ ;  /* 0x000088801f2c7816 */ /* 0x040fe200000000ff */
[----:B------:R-:W-:Y:S01]  /*1560*/  IMAD.SHL.U32 R31, R31, 0x2, RZ ;  /* 0x000000021f1f7824 */ /* 0x000fe200078e00ff */
[----:B------:R-:W-:-:S02]  /*1570*/  LOP3.LUT R43, R38, R59, RZ, 0x3c, !PT ;  /* 0x0000003b262b7212 */ /* 0x000fc400078e3cff */
[----:B------:R-:W-:Y:S02]  /*1580*/  LOP3.LUT R47, R47, R42, RZ, 0x3c, !PT ;  /* 0x0000002a2f2f7212 */ /* 0x000fe400078e3cff */
[----:B------:R-:W-:Y:S02]  /*1590*/  LOP3.LUT R41, R46, R41, RZ, 0x3c, !PT ;  /* 0x000000292e297212 */ /* 0x000fe400078e3cff */
[----:B------:R-:W-:Y:S01]  /*15a0*/  LOP3.LUT R53, R56, R35, RZ, 0x3c, !PT ;  /* 0x0000002338357212 */ /* 0x000fe200078e3cff */
[----:B------:R-:W-:Y:S01]  /*15b0*/  IMAD.SHL.U32 R56, R43, 0x2, RZ ;  /* 0x000000022b387824 */ /* 0x000fe200078e00ff */
[----:B------:R-:W-:Y:S01]  /*15c0*/  ISETP.GE.AND P0, PT, R37, RZ, PT ;  /* 0x000000ff2500720c */ /* 0x000fe20003f06270 */
[----:B------:R-:W-:Y:S01]  /*15d0*/  IMAD.MOV.U32 R37, RZ, RZ, R44 ;  /* 0x000000ffff257224 */ /* 0x000fe200078e002c */
[----:B------:R-:W-:Y:S02]  /*15e0*/  PRMT R35, R43, 0x8880, RZ ;  /* 0x000088802b237816 */ /* 0x000fe400000000ff */
[----:B------:R-:W-:-:S02]  /*15f0*/  PRMT R46, R47, 0x8880, RZ ;  /* 0x000088802f2e7816 */ /* 0x000fc400000000ff */
[----:B------:R-:W-:Y:S02]  /*1600*/  LOP3.LUT R68, R63, R68, RZ, 0x3c, !PT ;  /* 0x000000443f447212 */ /* 0x000fe400078e3cff */
[----:B------:R-:W-:Y:S02]  /*1610*/  LOP3.LUT R45, R65, R45, RZ, 0x3c, !PT ;  /* 0x0000002d412d7212 */ /* 0x000fe400078e3cff */
[----:B------:R-:W-:Y:S01]  /*1620*/  ISETP.GE.AND P6, PT, R35, RZ, PT ;  /* 0x000000ff2300720c */ /* 0x000fe20003fc6270 */
[----:B------:R-:W-:Y:S01]  /*1630*/  IMAD.MOV.U32 R35, RZ, RZ, R46 ;  /* 0x000000ffff237224 */ /* 0x000fe200078e002e */
[----:B------:R-:W-:Y:S02]  /*1640*/  ISETP.GE.AND P1, PT, R37, RZ, PT ;  /* 0x000000ff2500720c */ /* 0x000fe40003f26270 */
[----:B------:R-:W-:Y:S02]  /*1650*/  LOP3.LUT R63, R42, R59, RZ, 0x3c, !PT ;  /* 0x0000003b2a3f7212 */ /* 0x000fe400078e3cff */
[----:B------:R-:W-:-:S02]  /*1660*/  LOP3.LUT R37, R45, R68, RZ, 0x3c, !PT ;  /* 0x000000442d257212 */ /* 0x000fc400078e3cff */
[----:B------:R-:W-:Y:S02]  /*1670*/  LOP3.LUT R34, R61, R34, RZ, 0x3c, !PT ;  /* 0x000000223d227212 */ /* 0x000fe400078e3cff */
[C---:B------:R-:W-:Y:S01]  /*1680*/  PRMT R44, R63.reuse, 0x8880, RZ ;  /* 0x000088803f2c7816 */ /* 0x040fe200000000ff */
[----:B------:R-:W-:Y:S01]  /*1690*/  IMAD.SHL.U32 R63, R63, 0x2, RZ ;  /* 0x000000023f3f7824 */ /* 0x000fe200078e00ff */
[----:B------:R-:W-:Y:S02]  /*16a0*/  PRMT R46, R37, 0x8880, RZ ;  /* 0x00008880252e7816 */ /* 0x000fe400000000ff */
[----:B------:R-:W-:Y:S02]  /*16b0*/  ISETP.GE.AND P4, PT, R35, RZ, PT ;  /* 0x000000ff2300720c */ /* 0x000fe40003f86270 */
[----:B------:R-:W-:Y:S02]  /*16c0*/  LOP3.LUT R58, R68, R34, RZ, 0x3c, !PT ;  /* 0x00000022443a7212 */ /* 0x000fe400078e3cff */
[----:B------:R-:W-:-:S02]  /*16d0*/  LOP3.LUT R35, R34, R51, RZ, 0x3c, !PT ;  /* 0x0000003322237212 */ /* 0x000fc400078e3cff */
[----:B------:R-:W-:Y:S02]  /*16e0*/  ISETP.GE.AND P3, PT, R44, RZ, PT ;  /* 0x000000ff2c00720c */ /* 0x000fe40003f66270 */
[----:B------:R-:W-:Y:S02]  /*16f0*/  ISETP.GE.AND P5, PT, R46, RZ, PT ;  /* 0x000000ff2e00720c */ /* 0x000fe40003fa6270 */
[----:B------:R-:W-:Y:S02]  /*1700*/  PRMT R44, R58, 0x8880, RZ ;  /* 0x000088803a2c7816 */ /* 0x000fe400000000ff */
[----:B------:R-:W-:Y:S02]  /*1710*/  PRMT R46, R35, 0x8880, RZ ;  /* 0x00008880232e7816 */ /* 0x000fe400000000ff */
[----:B------:R-:W-:Y:S01]  /*1720*/  LOP3.LUT R33, R52, R33, RZ, 0x3c, !PT ;  /* 0x0000002134217212 */ /* 0x000fe200078e3cff */
[----:B------:R-:W-:Y:S01]  /*1730*/  IMAD.SHL.U32 R52, R47, 0x2, RZ ;  /* 0x000000022f347824 */ /* 0x000fe200078e00ff */
[----:B------:R-:W-:Y:S01]  /*1740*/  ISETP.GE.AND P2, PT, R44, RZ, PT ;  /* 0x000000ff2c00720c */ /* 0x000fe20003f46270 */
[----:B------:R-:W-:Y:S01]  /*1750*/  IMAD.MOV.U32 R44, RZ, RZ, R46 ;  /* 0x000000ffff2c7224 */ /* 0x000fe200078e002e */
[----:B------:R-:W-:-:S02]  /*1760*/  LOP3.LUT R46, R45, R51, RZ, 0x3c, !PT ;  /* 0x000000332d2e7212 */ /* 0x000fc400078e3cff */
[----:B------:R-:W-:Y:S02]  /*1770*/  @!P4 LOP3.LUT R52, R52, 0x1b, RZ, 0x3c, !PT ;  /* 0x0000001b3434c812 */ /* 0x000fe400078e3cff */
[----:B------:R-:W-:Y:S02]  /*1780*/  ISETP.GE.AND P4, PT, R44, RZ, PT ;  /* 0x000000ff2c00720c */ /* 0x000fe40003f86270 */
[C---:B------:R-:W-:Y:S01]  /*1790*/  PRMT R44, R46.reuse, 0x8880, RZ ;  /* 0x000088802e2c7816 */ /* 0x040fe200000000ff */
[----:B------:R-:W-:Y:S01]  /*17a0*/  IMAD.SHL.U32 R46, R46, 0x2, RZ ;  /* 0x000000022e2e7824 */ /* 0x000fe200078e00ff */
[----:B------:R-:W-:Y:S02]  /*17b0*/  LOP3.LUT R39, R48, R39, RZ, 0x3c, !PT ;  /* 0x0000002730277212 */ /* 0x000fe400078e3cff */
[----:B------:R-:W-:Y:S02]  /*17c0*/  @!P0 LOP3.LUT R40, R40, 0x1b, RZ, 0x3c, !PT ;  /* 0x0000001b28288812 */ /* 0x000fe400078e3cff */
[----:B------:R-:W-:-:S02]  /*17d0*/  ISETP.GE.AND P0, PT, R44, RZ, PT ;  /* 0x000000ff2c00720c */ /* 0x000fc40003f06270 */
[----:B------:R-:W-:Y:S02]  /*17e0*/  LOP3.LUT R44, R68, R34, R51, 0x96, !PT ;  /* 0x00000022442c7212 */ /* 0x000fe400078e9633 */
[----:B------:R-:W-:Y:S02]  /*17f0*/  LOP3.LUT R48, R50, R39, RZ, 0x3c, !PT ;  /* 0x0000002732307212 */ /* 0x000fe400078e3cff */
[----:B------:R-:W-:Y:S02]  /*1800*/  LOP3.LUT R44, R44, R45, RZ, 0x3c, !PT ;  /* 0x0000002d2c2c7212 */ /* 0x000fe400078e3cff */
[----:B------:R-:W-:Y:S02]  /*1810*/  PRMT R49, R48, 0x8880, RZ ;  /* 0x0000888030317816 */ /* 0x000fe400000000ff */
[----:B------:R-:W-:Y:S01]  /*1820*/  LOP3.LUT R30, R67, R30, RZ, 0x3c, !PT ;  /* 0x0000001e431e7212 */ /* 0x000fe200078e3cff */
[C---:B------:R-:W-:Y:S01]  /*1830*/  IMAD.SHL.U32 R61, R44.reuse, 0x2, RZ ;  /* 0x000000022c3d7824 */ /* 0x040fe200078e00ff */
[----:B------:R-:W-:-:S02]  /*1840*/  PRMT R57, R44, 0x8880, RZ ;  /* 0x000088802c397816 */ /* 0x000fc400000000ff */
[----:B------:R-:W-:Y:S02]  /*1850*/  @!P1 LOP3.LUT R31, R31, 0x1b, RZ, 0x3c, !PT ;  /* 0x0000001b1f1f9812 */ /* 0x000fe400078e3cff */
[----:B------:R-:W-:Y:S01]  /*1860*/  ISETP.GE.AND P1, PT, R49, RZ, PT ;  /* 0x000000ff3100720c */ /* 0x000fe20003f26270 */
[----:B------:R-:W-:Y:S01]  /*1870*/  IMAD.MOV.U32 R43, RZ, RZ, R57 ;  /* 0x000000ffff2b7224 */ /* 0x000fe200078e0039 */
[----:B------:R-:W-:Y:S02]  /*1880*/  LOP3.LUT R49, R39, R41, R30, 0x96, !PT ;  /* 0x0000002927317212 */ /* 0x000fe400078e961e */
[----:B------:R-:W-:Y:S02]  /*1890*/  @!P6 LOP3.LUT R56, R56, 0x1b, RZ, 0x3c, !PT ;  /* 0x0000001b3838e812 */ /* 0x000fe400078e3cff */
[----:B------:R-:W-:Y:S02]  /*18a0*/  LOP3.LUT R49, R49, R50, RZ, 0x3c, !PT ;  /* 0x0000003231317212 */ /* 0x000fe400078e3cff */
[----:B------:R-:W-:-:S02]  /*18b0*/  ISETP.GE.AND P6, PT, R43, RZ, PT ;  /* 0x000000ff2b00720c */ /* 0x000fc40003fc6270 */
[----:B------:R-:W-:Y:S02]  /*18c0*/  PRMT R43, R49, 0x8880, RZ ;  /* 0x00008880312b7816 */ /* 0x000fe400000000ff */
[----:B------:R-:W-:Y:S02]  /*18d0*/  @!P3 LOP3.LUT R63, R63, 0x1b, RZ, 0x3c, !PT ;  /* 0x0000001b3f3fb812 */ /* 0x000fe400078e3cff */
[----:B------:R-:W-:Y:S02]  /*18e0*/  ISETP.GE.AND P3, PT, R43, RZ, PT ;  /* 0x000000ff2b00720c */ /* 0x000fe40003f66270 */
[----:B------:R-:W-:Y:S02]  /*18f0*/  LOP3.LUT R43, R55, R40, RZ, 0x3c, !PT ;  /* 0x00000028372b7212 */ /* 0x000fe400078e3cff */
[----:B------:R-:W-:Y:S02]  /*1900*/  LOP3.LUT R40, R56, R59, RZ, 0x3c, !PT ;  /* 0x0000003b38287212 */ /* 0x000fe400078e3cff */
[----:B------:R-:W-:-:S02]  /*1910*/  LOP3.LUT R56, R39, R41, RZ, 0x3c, !PT ;  /* 0x0000002927387212 */ /* 0x000fc400078e3cff */
[----:B------:R-:W-:Y:S02]  /*1920*/  @!P6 LOP3.LUT R61, R61, 0x1b, RZ, 0x3c, !PT ;  /* 0x0000001b3d3de812 */ /* 0x000fe400078e3cff */
[----:B------:R-:W-:Y:S02]  /*1930*/  PRMT R57, R56, 0x8880, RZ ;  /* 0x0000888038397816 */ /* 0x000fe400000000ff */
[----:B------:R-:W-:Y:S01]  /*1940*/  LOP3.LUT R55, R52, R55, R59, 0x96, !PT ;  /* 0x0000003734377212 */ /* 0x000fe200078e963b */
[----:B------:R-:W-:Y:S01]  /*1950*/  IMAD.SHL.U32 R59, R37, 0x2, RZ ;  /* 0x00000002253b7824 */ /* 0x000fe200078e00ff */
[----:B------:R-:W-:Y:S02]  /*1960*/  ISETP.GE.AND P6, PT, R57, RZ, PT ;  /* 0x000000ff3900720c */ /* 0x000fe40003fc6270 */
[----:B------:R-:W-:Y:S02]  /*1970*/  LOP3.LUT R57, R41, R30, RZ, 0x3c, !PT ;  /* 0x0000001e29397212 */ /* 0x000fe400078e3cff */
[----:B------:R-:W-:-:S02]  /*1980*/  LOP3.LUT R31, R31, R38, RZ, 0x3c, !PT ;  /* 0x000000261f1f7212 */ /* 0x000fc400078e3cff */
[----:B------:R-:W-:Y:S02]  /*1990*/  LOP3.LUT R52, R52, R42, R38, 0x96, !PT ;  /* 0x0000002a34347212 */ /* 0x000fe400078e9626 */
[C---:B------:R-:W-:Y:S01]  /*19a0*/  PRMT R38, R57.reuse, 0x8880, RZ ;  /* 0x0000888039267816 */ /* 0x040fe200000000ff */
[----:B------:R-:W-:Y:S01]  /*19b0*/  IMAD.SHL.U32 R57, R57, 0x2, RZ ;  /* 0x0000000239397824 */ /* 0x000fe200078e00ff */
[----:B------:R-:W-:Y:S02]  /*19c0*/  @!P5 LOP3.LUT R59, R59, 0x1b, RZ, 0x3c, !PT ;  /* 0x0000001b3b3bd812 */ /* 0x000fe400078e3cff */
[----:B------:R-:W-:Y:S01]  /*19d0*/  LOP3.LUT R32, R69, R32, RZ, 0x3c, !PT ;  /* 0x0000002045207212 */ /* 0x000fe200078e3cff */
[----:B------:R-:W-:Y:S01]  /*19e0*/  IMAD.MOV.U32 R37, RZ, RZ, R38 ;  /* 0x000000ffff257224 */ /* 0x000fe200078e0026 */
[----:B------:R-:W-:Y:S01]  /*19f0*/  @!P0 LOP3.LUT R46, R46, 0x1b, RZ, 0x3c, !PT ;  /* 0x0000001b2e2e8812 */ /* 0x000fe200078e3cff */
[----:B------:R-:W-:Y:S01]  /*1a00*/  IMAD.SHL.U32 R38, R35, 0x2, RZ ;  /* 0x0000000223267824 */ /* 0x000fe200078e00ff */
[----:B------:R-:W-:-:S02]  /*1a10*/  LOP3.LUT R65, R54, R32, RZ, 0x3c, !PT ;  /* 0x0000002036417212 */ /* 0x000fc400078e3cff */
[----:B------:R-:W-:Y:S02]  /*1a20*/  ISETP.GE.AND P5, PT, R37, RZ, PT ;  /* 0x000000ff2500720c */ /* 0x000fe40003fa6270 */
[----:B------:R-:W-:Y:S02]  /*1a30*/  LOP3.LUT R37, R42, R63, RZ, 0x3c, !PT ;  /* 0x0000003f2a257212 */ /* 0x000fe400078e3cff */
[----:B------:R-:W-:Y:S02]  /*1a40*/  LOP3.LUT R42, R50, R30, RZ, 0x3c, !PT ;  /* 0x0000001e322a7212 */ /* 0x000fe400078e3cff */
[----:B------:R-:W-:Y:S02]  /*1a50*/  @!P4 LOP3.LUT R38, R38, 0x1b, RZ, 0x3c, !PT ;  /* 0x0000001b2626c812 */ /* 0x000fe400078e3cff */
[----:B------:R-:W-:Y:S02]  /*1a60*/  PRMT R63, R42, 0x8880, RZ ;  /* 0x000088802a3f7816 */ /* 0x000fe400000000ff */
[----:B------:R-:W-:-:S02]  /*1a70*/  LOP3.LUT R38, R38, R51, RZ, 0x3c, !PT ;  /* 0x0000003326267212 */ /* 0x000fc400078e3cff */
[----:B------:R-:W-:Y:S01]  /*1a80*/  LOP3.LUT R51, R61, R68, R51, 0x96, !PT ;  /* 0x000000443d337212 */ /* 0x000fe200078e9633 */
[----:B------:R-:W-:Y:S01]  /*1a90*/  IMAD.MOV.U32 R35, RZ, RZ, R63 ;  /* 0x000000ffff237224 */ /* 0x000fe200078e003f */
[----:B------:R-:W-:Y:S01]  /*1aa0*/  @!P5 LOP3.LUT R57, R57, 0x1b, RZ, 0x3c, !PT ;  /* 0x0000001b3939d812 */ /* 0x000fe200078e3cff */
[----:B------:R-:W-:-:S03]  /*1ab0*/  IMAD.SHL.U32 R63, R58, 0x2, RZ ;  /* 0x000000023a3f7824 */ /* 0x000fc600078e00ff */
[----:B------:R-:W-:Y:S02]  /*1ac0*/  ISETP.GE.AND P4, PT, R35, RZ, PT ;  /* 0x000000ff2300720c */ /* 0x000fe40003f86270 */
[----:B------:R-:W-:Y:S02]  /*1ad0*/  LOP3.LUT R35, R68, R59, RZ, 0x3c, !PT ;  /* 0x0000003b44237212 */ /* 0x000fe400078e3cff */
[----:B------:R-:W-:Y:S02]  /*1ae0*/  LOP3.LUT R68, R54, R32, R33, 0x96, !PT ;  /* 0x0000002036447212 */ /* 0x000fe400078e9621 */
[----:B------:R-:W-:Y:S02]  /*1af0*/  @!P2 LOP3.LUT R63, R63, 0x1b, RZ, 0x3c, !PT ;  /* 0x0000001b3f3fa812 */ /* 0x000fe400078e3cff */
[----:B------:R-:W-:-:S04]  /*1b00*/  LOP3.LUT R59, R68, R53, RZ, 0x3c, !PT ;  /* 0x00000035443b7212 */ /* 0x000fc800078e3cff */
[----:B------:R-:W-:-:S04]  /*1b10*/  PRMT R58, R59, 0x8880, RZ ;  /* 0x000088803b3a7816 */ /* 0x000fc800000000ff */
[----:B------:R-:W-:Y:S02]  /*1b20*/  ISETP.GE.AND P2, PT, R58, RZ, PT ;  /* 0x000000ff3a00720c */ /* 0x000fe40003f46270 */
[----:B------:R-:W-:Y:S02]  /*1b30*/  LOP3.LUT R58, R63, R34, RZ, 0x3c, !PT ;  /* 0x000000223f3a7212 */ /* 0x000fe400078e3cff */
[----:B------:R-:W-:Y:S02]  /*1b40*/  LOP3.LUT R34, R61, R45, R34, 0x96, !PT ;  /* 0x0000002d3d227212 */ /* 0x000fe400078e9622 */
[----:B------:R-:W-:Y:S02]  /*1b50*/  LOP3.LUT R61, R53, R54, RZ, 0x3c, !PT ;  /* 0x00000036353d7212 */ /* 0x000fe400078e3cff */
[----:B------:R-:W-:Y:S01]  /*1b60*/  LOP3.LUT R45, R45, R46, RZ, 0x3c, !PT ;  /* 0x0000002e2d2d7212 */ /* 0x000fe200078e3cff */
[----:B------:R-:W-:Y:S01]  /*1b70*/  IMAD.SHL.U32 R46, R48, 0x2, RZ ;  /* 0x00000002302e7824 */ /* 0x000fe200078e00ff */
[----:B------:R-:W-:-:S02]  /*1b80*/  PRMT R63, R61, 0x8880, RZ ;  /* 0x000088803d3f7816 */ /* 0x000fc400000000ff */
[----:B------:R-:W-:Y:S02]  /*1b90*/  LOP3.LUT R48, R57, R30, RZ, 0x3c, !PT ;  /* 0x0000001e39307212 */ /* 0x000fe400078e3cff */
[----:B------:R-:W-:Y:S01]  /*1ba0*/  ISETP.GE.AND P0, PT, R63, RZ, PT ;  /* 0x000000ff3f00720c */ /* 0x000fe20003f06270 */
[----:B------:R-:W-:Y:S01]  /*1bb0*/  IMAD.SHL.U32 R63, R49, 0x2, RZ ;  /* 0x00000002313f7824 */ /* 0x000fe200078e00ff */
[----:B------:R-:W-:-:S04]  /*1bc0*/  @!P1 LOP3.LUT R46, R46, 0x1b, RZ, 0x3c, !PT ;  /* 0x0000001b2e2e9812 */ /* 0x000fc800078e3cff */
[----:B------:R-:W-:Y:S02]  /*1bd0*/  @!P3 LOP3.LUT R63, R63, 0x1b, RZ, 0x3c, !PT ;  /* 0x0000001b3f3fb812 */ /* 0x000fe400078e3cff */
[----:B------:R-:W-:Y:S02]  /*1be0*/  LOP3.LUT R46, R39, R46, RZ, 0x3c, !PT ;  /* 0x0000002e272e7212 */ /* 0x000fe400078e3cff */
[----:B------:R-:W-:Y:S01]  /*1bf0*/  LOP3.LUT R57, R63, R39, R30, 0x96, !PT ;  /* 0x000000273f397212 */ /* 0x000fe200078e961e */
[----:B------:R-:W-:Y:S01]  /*1c00*/  IMAD.SHL.U32 R39, R42, 0x2, RZ ;  /* 0x000000022a277824 */ /* 0x000fe200078e00ff */
[C---:B------:R-:W-:Y:S01]  /*1c10*/  PRMT R30, R65.reuse, 0x8880, RZ ;  /* 0x00008880411e7816 */ /* 0x040fe200000000ff */
[----:B------:R-:W-:-:S03]  /*1c20*/  IMAD.SHL.U32 R65, R65, 0x2, RZ ;  /* 0x0000000241417824 */ /* 0x000fc600078e00ff */
[----:B------:R-:W-:Y:S02]  /*1c30*/  @!P4 LOP3.LUT R39, R39, 0x1b, RZ, 0x3c, !PT ;  /* 0x0000001b2727c812 */ /* 0x000fe400078e3cff */
[----:B------:R-:W-:Y:S01]  /*1c40*/  ISETP.GE.AND P1, PT, R30, RZ, PT ;  /* 0x000000ff1e00720c */ /* 0x000fe20003f26270 */
[----:B------:R-:W-:Y:S01]  /*1c50*/  IMAD.SHL.U32 R30, R56, 0x2, RZ ;  /* 0x00000002381e7824 */ /* 0x000fe200078e00ff */
[----:B------:R-:W-:Y:S02]  /*1c60*/  LOP3.LUT R56, R63, R50, R41, 0x96, !PT ;  /* 0x000000323f387212 */ /* 0x000fe400078e9629 */
[----:B------:R-:W-:Y:S02]  /*1c70*/  LOP3.LUT R39, R50, R39, RZ, 0x3c, !PT ;  /* 0x0000002732277212 */ /* 0x000fe400078e3cff */
[----:B------:R-:W-:Y:S02]  /*1c80*/  LOP3.LUT R50, R32, R33, RZ, 0x3c, !PT ;  /* 0x0000002120327212 */ /* 0x000fe400078e3cff */
[----:B------:R-:W-:-:S02]  /*1c90*/  @!P6 LOP3.LUT R30, R30, 0x1b, RZ, 0x3c, !PT ;  /* 0x0000001b1e1ee812 */ /* 0x000fc400078e3cff */
[C---:B------:R-:W-:Y:S01]  /*1ca0*/  PRMT R63, R50.reuse, 0x8880, RZ ;  /* 0x00008880323f7816 */ /* 0x040fe200000000ff */
[----:B------:R-:W-:Y:S01]  /*1cb0*/  IMAD.SHL.U32 R50, R50, 0x2, RZ ;  /* 0x0000000232327824 */ /* 0x000fe200078e00ff */
[----:B------:R-:W-:Y:S01]  /*1cc0*/  LOP3.LUT R30, R30, R41, RZ, 0x3c, !PT ;  /* 0x000000291e1e7212 */ /* 0x000fe200078e3cff */
[----:B------:R-:W-:Y:S01]  /*1cd0*/  IMAD.SHL.U32 R41, R61, 0x2, RZ ;  /* 0x000000023d297824 */ /* 0x000fe200078e00ff */
[----:B------:R-:W-:Y:S01]  /*1ce0*/  ISETP.GE.AND P3, PT, R63, RZ, PT ;  /* 0x000000ff3f00720c */ /* 0x000fe20003f66270 */
[----:B------:R-:W-:Y:S01]  /*1cf0*/  IMAD.SHL.U32 R61, R59, 0x2, RZ ;  /* 0x000000023b3d7824 */ /* 0x000fe200078e00ff */
[----:B------:R-:W-:Y:S02]  /*1d00*/  @!P1 LOP3.LUT R65, R65, 0x1b, RZ, 0x3c, !PT ;  /* 0x0000001b41419812 */ /* 0x000fe400078e3cff */
[----:B------:R-:W-:Y:S02]  /*1d10*/  @!P0 LOP3.LUT R41, R41, 0x1b, RZ, 0x3c, !PT ;  /* 0x0000001b29298812 */ /* 0x000fe400078e3cff */
[----:B------:R-:W-:-:S02]  /*1d20*/  @!P2 LOP3.LUT R61, R61, 0x1b, RZ, 0x3c, !PT ;  /* 0x0000001b3d3da812 */ /* 0x000fc400078e3cff */
[----:B------:R-:W-:Y:S02]  /*1d30*/  LOP3.LUT R41, R54, R41, RZ, 0x3c, !PT ;  /* 0x0000002936297212 */ /* 0x000fe400078e3cff */
[----:B------:R-:W-:Y:S02]  /*1d40*/  LOP3.LUT R54, R61, R54, R33, 0x96, !PT ;  /* 0x000000363d367212 */ /* 0x000fe400078e9621 */
[----:B------:R-:W-:Y:S02]  /*1d50*/  LOP3.LUT R42, R65, R32, RZ, 0x3c, !PT ;  /* 0x00000020412a7212 */ /* 0x000fe400078e3cff */
[----:B------:R-:W-:Y:S02]  /*1d60*/  @!P3 LOP3.LUT R50, R50, 0x1b, RZ, 0x3c, !PT ;  /* 0x0000001b3232b812 */ /* 0x000fe400078e3cff */
[----:B------:R-:W-:Y:S02]  /*1d70*/  LOP3.LUT R32, R61, R53, R32, 0x96, !PT ;  /* 0x000000353d207212 */ /* 0x000fe400078e9620 */
[----:B------:R-:W-:-:S02]  /*1d80*/  LOP3.LUT R50, R50, R33, RZ, 0x3c, !PT ;  /* 0x0000002132327212 */ /* 0x000fc400078e3cff */
[----:B------:R-:W-:Y:S02]  /*1d90*/  LOP3.LUT R33, R53, R33, RZ, 0x3c, !PT ;  /* 0x0000002135217212 */ /* 0x000fe400078e3cff */
[C---:B------:R-:W-:Y:S01]  /*1da0*/  PRMT R61, R55.reuse, 0x8880, RZ ;  /* 0x00008880373d7816 */ /* 0x040fe200000000ff */
[----:B------:R-:W-:Y:S01]  /*1db0*/  IMAD.SHL.U32 R55, R55, 0x2, RZ ;  /* 0x0000000237377824 */ /* 0x000fe200078e00ff */
[C---:B------:R-:W-:Y:S01]  /*1dc0*/  PRMT R63, R33.reuse, 0x8880, RZ ;  /* 0x00008880213f7816 */ /* 0x040fe200000000ff */
[----:B------:R-:W-:Y:S01]  /*1dd0*/  IMAD.SHL.U32 R68, R33, 0x2, RZ ;  /* 0x0000000221447824 */ /* 0x000fe200078e00ff */
[----:B------:R-:W-:Y:S02]  /*1de0*/  ISETP.GE.AND P2, PT, R61, RZ, PT ;  /* 0x000000ff3d00720c */ /* 0x000fe40003f46270 */
[----:B------:R-:W-:Y:S02]  /*1df0*/  ISETP.GE.AND P3, PT, R63, RZ, PT ;  /* 0x000000ff3f00720c */ /* 0x000fe40003f66270 */
[----:B------:R-:W-:-:S02]  /*1e00*/  PRMT R61, R52, 0x8880, RZ ;  /* 0x00008880343d7816 */ /* 0x000fc400000000ff */
[----:B------:R-:W-:Y:S02]  /*1e10*/  PRMT R33, R54, 0x8880, RZ ;  /* 0x0000888036217816 */ /* 0x000fe400000000ff */
[----:B------:R-:W-:Y:S02]  /*1e20*/  ISETP.GE.AND P1, PT, R61, RZ, PT ;  /* 0x000000ff3d00720c */ /* 0x000fe40003f26270 */
[C---:B------:R-:W-:Y:S01]  /*1e30*/  PRMT R61, R51.reuse, 0x8880, RZ ;  /* 0x00008880333d7816 */ /* 0x040fe200000000ff */
[----:B------:R-:W-:Y:S02]  /*1e40*/  IMAD.SHL.U32 R51, R51, 0x2, RZ ;  /* 0x0000000233337824 */ /* 0x000fe400078e00ff */
[----:B------:R-:W-:Y:S02]  /*1e50*/  @!P2 LOP3.LUT R55, R55, 0x1b, RZ, 0x3c, !PT ;  /* 0x0000001b3737a812 */ /* 0x000fe400078e3cff */
[----:B------:R-:W-:Y:S02]  /*1e60*/  @!P3 LOP3.LUT R68, R68, 0x1b, RZ, 0x3c, !PT ;  /* 0x0000001b4444b812 */ /* 0x000fe400078e3cff */
[----:B------:R-:W-:-:S02]  /*1e70*/  ISETP.GE.AND P3, PT, R33, RZ, PT ;  /* 0x000000ff2100720c */ /* 0x000fc40003f66270 */
[----:B------:R-:W-:Y:S02]  /*1e80*/  ISETP.GE.AND P0, PT, R61, RZ, PT ;  /* 0x000000ff3d00720c */ /* 0x000fe40003f06270 */
[C---:B------:R-:W-:Y:S01]  /*1e90*/  PRMT R33, R32.reuse, 0x8880, RZ ;  /* 0x0000888020217816 */ /* 0x040fe200000000ff */
[----:B------:R-:W-:Y:S01]  /*1ea0*/  IMAD.SHL.U32 R32, R32, 0x2, RZ ;  /* 0x0000000220207824 */ /* 0x000fe200078e00ff */
[C---:B------:R-:W-:Y:S01]  /*1eb0*/  PRMT R61, R34.reuse, 0x8880, RZ ;  /* 0x00008880223d7816 */ /* 0x040fe200000000ff */
[----:B------:R-:W-:Y:S01]  /*1ec0*/  IMAD.SHL.U32 R34, R34, 0x2, RZ ;  /* 0x0000000222227824 */ /* 0x000fe200078e00ff */
[----:B------:R-:W-:Y:S01]  /*1ed0*/  ISETP.GE.AND P2, PT, R33, RZ, PT ;  /* 0x000000ff2100720c */ /* 0x000fe20003f46270 */
[----:B------:R-:W-:Y:S01]  /*1ee0*/  IMAD.SHL.U32 R33, R52, 0x2, RZ ;  /* 0x0000000234217824 */ /* 0x000fe200078e00ff */
[----:B------:R-:W-:Y:S02]  /*1ef0*/  ISETP.GE.AND P4, PT, R61, RZ, PT ;  /* 0x000000ff3d00720c */ /* 0x000fe40003f86270 */
[C---:B------:R-:W-:Y:S01]  /*1f00*/  PRMT R61, R57.reuse, 0x8880, RZ ;  /* 0x00008880393d7816 */ /* 0x040fe200000000ff */
[----:B------:R-:W-:Y:S01]  /*1f10*/  IMAD.SHL.U32 R57, R57, 0x2, RZ ;  /* 0x0000000239397824 */ /* 0x000fe200078e00ff */
[----:B------:R-:W-:-:S02]  /*1f20*/  PRMT R52, R55, 0x8880, RZ ;  /* 0x0000888037347816 */ /* 0x000fc400000000ff */
[----:B------:R-:W-:Y:S02]  /*1f30*/  ISETP.GE.AND P6, PT, R61, RZ, PT ;  /* 0x000000ff3d00720c */ /* 0x000fe40003fc6270 */
[----:B------:R-:W-:Y:S02]  /*1f40*/  @!P1 LOP3.LUT R33, R33, 0x1b, RZ, 0x3c, !PT ;  /* 0x0000001b21219812 */ /* 0x000fe400078e3cff */
[C---:B------:R-:W-:Y:S01]  /*1f50*/  PRMT R61, R56.reuse, 0x8880, RZ ;  /* 0x00008880383d7816 */ /* 0x040fe200000000ff */
[----:B------:R-:W-:Y:S01]  /*1f60*/  IMAD.SHL.U32 R56, R56, 0x2, RZ ;  /* 0x0000000238387824 */ /* 0x000fe200078e00ff */
[----:B------:R-:W-:Y:S02]  /*1f70*/  ISETP.GE.AND P1, PT, R52, RZ, PT ;  /* 0x000000ff3400720c */ /* 0x000fe40003f26270 */
[----:B------:R-:W-:Y:S02]  /*1f80*/  PRMT R52, R33, 0x8880, RZ ;  /* 0x0000888021347816 */ /* 0x000fe400000000ff */
[----:B------:R-:W-:-:S02]  /*1f90*/  ISETP.GE.AND P5, PT, R61, RZ, PT ;  /* 0x000000ff3d00720c */ /* 0x000fc40003fa6270 */
[----:B------:R-:W-:Y:S02]  /*1fa0*/  @!P0 LOP3.LUT R51, R51, 0x1b, RZ, 0x3c, !PT ;  /* 0x0000001b33338812 */ /* 0x000fe400078e3cff */
[----:B------:R-:W-:Y:S02]  /*1fb0*/  ISETP.GE.AND P0, PT, R52, RZ, PT ;  /* 0x000000ff3400720c */ /* 0x000fe40003f06270 */
[C---:B------:R-:W-:Y:S01]  /*1fc0*/  PRMT R52, R51.reuse, 0x8880, RZ ;  /* 0x0000888033347816 */ /* 0x040fe200000000ff */
[----:B------:R-:W-:Y:S01]  /*1fd0*/  IMAD.SHL.U32 R51, R51, 0x2, RZ ;  /* 0x0000000233337824 */ /* 0x000fe200078e00ff */
[----:B------:R-:W-:Y:S02]  /*1fe0*/  @!P4 LOP3.LUT R34, R34, 0x1b, RZ, 0x3c, !PT ;  /* 0x0000001b2222c812 */ /* 0x000fe400078e3cff */
[----:B------:R-:W-:Y:S02]  /*1ff0*/  ISETP.GE.AND P4, PT, R52, RZ, PT ;  /* 0x000000ff3400720c */ /* 0x000fe40003f86270 */
[----:B------:R-:W-:-:S02]  /*2000*/  PRMT R52, R34, 0x8880, RZ ;  /* 0x0000888022347816 */ /* 0x000fc400000000ff */
[----:B------:R-:W-:Y:S02]  /*2010*/  @!P6 LOP3.LUT R57, R57, 0x1b, RZ, 0x3c, !PT ;  /* 0x0000001b3939e812 */ /* 0x000fe400078e3cff */
[----:B------:R-:W-:Y:S02]  /*2020*/  ISETP.GE.AND P6, PT, R52, RZ, PT ;  /* 0x000000ff3400720c */ /* 0x000fe40003fc6270 */
[----:B------:R-:W-:Y:S02]  /*2030*/  @!P5 LOP3.LUT R56, R56, 0x1b, RZ, 0x3c, !PT ;  /* 0x0000001b3838d812 */ /* 0x000fe400078e3cff */
[----:B------:R-:W-:Y:S02]  /*2040*/  PRMT R52, R57, 0x8880, RZ ;  /* 0x0000888039347816 */ /* 0x000fe400000000ff */
[C---:B------:R-:W-:Y:S01]  /*2050*/  PRMT R61, R56.reuse, 0x8880, RZ ;  /* 0x00008880383d7816 */ /* 0x040fe200000000ff */
[----:B------:R-:W-:Y:S01]  /*2060*/  IMAD.SHL.U32 R56, R56, 0x2, RZ ;  /* 0x0000000238387824 */ /* 0x000fe200078e00ff */
[----:B------:R-:W-:Y:S01]  /*2070*/  ISETP.GE.AND P5, PT, R52, RZ, PT ;  /* 0x000000ff3400720c */ /* 0x000fe20003fa6270 */
[----:B------:R-:W-:Y:S01]  /*2080*/  IMAD.SHL.U32 R52, R54, 0x2, RZ ;  /* 0x0000000236347824 */ /* 0x000fe200078e00ff */
[----:B------:R-:W-:Y:S01]  /*2090*/  @!P2 LOP3.LUT R32, R32, 0x1b, RZ, 0x3c, !PT ;  /* 0x0000001b2020a812 */ /* 0x000fe200078e3cff */
[----:B------:R-:W-:Y:S01]  /*20a0*/  IMAD.MOV.U32 R54, RZ, RZ, R61 ;  /* 0x000000ffff367224 */ /* 0x000fe200078e003d */
[----:B------:R-:W-:Y:S01]  /*20b0*/  LOP3.LUT R53, R53, R68, RZ, 0x3c, !PT ;  /* 0x0000004435357212 */ /* 0x000fe200078e3cff */
[----:B------:R-:W-:Y:S01]  /*20c0*/  IMAD.SHL.U32 R68, R33, 0x2, RZ ;  /* 0x0000000221447824 */ /* 0x000fe200078e00ff */
[----:B------:R-:W-:-:S02]  /*20d0*/  @!P3 LOP3.LUT R52, R52, 0x1b, RZ, 0x3c, !PT ;  /* 0x0000001b3434b812 */ /* 0x000fc400078e3cff */
[----:B------:R-:W-:Y:S02]  /*20e0*/  ISETP.GE.AND P3, PT, R54, RZ, PT ;  /* 0x000000ff3600720c */ /* 0x000fe40003f66270 */
[C---:B------:R-:W-:Y:S01]  /*20f0*/  PRMT R54, R52.reuse, 0x8880, RZ ;  /* 0x0000888034367816 */ /* 0x040fe200000000ff */
[----:B------:R-:W-:Y:S01]  /*2100*/  IMAD.SHL.U32 R52, R52, 0x2, RZ ;  /* 0x0000000234347824 */ /* 0x000fe200078e00ff */
[C---:B------:R-:W-:Y:S01]  /*2110*/  PRMT R61, R32.reuse, 0x8880, RZ ;  /* 0x00008880203d7816 */ /* 0x040fe200000000ff */
[----:B------:R-:W-:Y:S01]  /*2120*/  IMAD.SHL.U32 R32, R32, 0x2, RZ ;  /* 0x0000000220207824 */ /* 0x000fe200078e00ff */
[----:B------:R-:W-:Y:S01]  /*2130*/  ISETP.GE.AND P2, PT, R54, RZ, PT ;  /* 0x000000ff3600720c */ /* 0x000fe20003f46270 */
[----:B------:R-:W-:Y:S01]  /*2140*/  IMAD.SHL.U32 R54, R55, 0x2, RZ ;  /* 0x0000000237367824 */ /* 0x000fe200078e00ff */
[----:B------:R-:W-:Y:S01]  /*2150*/  @!P0 LOP3.LUT R68, R68, 0x1b, RZ, 0x3c, !PT ;  /* 0x0000001b44448812 */ /* 0x000fe200078e3cff */
[----:B------:R-:W-:Y:S01]  /*2160*/  IMAD.MOV.U32 R55, RZ, RZ, R61 ;  /* 0x000000ffff377224 */ /* 0x000fe200078e003d */
[----:B------:R-:W-:-:S02]  /*2170*/  @!P4 LOP3.LUT R51, R51, 0x1b, RZ, 0x3c, !PT ;  /* 0x0000001b3333c812 */ /* 0x000fc400078e3cff */
[----:B------:R-:W-:Y:S02]  /*2180*/  @!P1 LOP3.LUT R54, R54, 0x1b, RZ, 0x3c, !PT ;  /* 0x0000001b36369812 */ /* 0x000fe400078e3cff */
[----:B------:R-:W-:Y:S02]  /*2190*/  ISETP.GE.AND P1, PT, R55, RZ, PT ;  /* 0x000000ff3700720c */ /* 0x000fe40003f26270 */
[-C--:B------:R-:W-:Y:S02]  /*21a0*/  LOP3.LUT R33, R54, R47.reuse, RZ, 0x3c, !PT ;  /* 0x0000002f36217212 */ /* 0x080fe400078e3cff */
[----:B------:R-:W-:Y:S01]  /*21b0*/  LOP3.LUT R54, R68, R47, RZ, 0x3c, !PT ;  /* 0x0000002f44367212 */ /* 0x000fe200078e3cff */
[----:B------:R-:W-:Y:S01]  /*21c0*/  IMAD.SHL.U32 R47, R34, 0x2, RZ ;  /* 0x00000002222f7824 */ /* 0x000fe200078e00ff */
[----:B------:R-:W-:Y:S02]  /*21d0*/  LOP3.LUT R55, R51, R44, RZ, 0x3c, !PT ;  /* 0x0000002c33377212 */ /* 0x000fe400078e3cff */
[----:B------:R-:W-:-:S02]  /*21e0*/  @!P2 LOP3.LUT R52, R52, 0x1b, RZ, 0x3c, !PT ;  /* 0x0000001b3434a812 */ /* 0x000fc400078e3cff */
[----:B------:R-:W-:Y:S02]  /*21f0*/  @!P6 LOP3.LUT R47, R47, 0x1b, RZ, 0x3c, !PT ;  /* 0x0000001b2f2fe812 */ /* 0x000fe400078e3cff */
[----:B------:R-:W-:Y:S02]  /*2200*/  LOP3.LUT R40, R40, 0xffff, R33, 0x48, !PT ;  /* 0x0000ffff28287812 */ /* 0x000fe400078e4821 */
[----:B------:R-:W-:Y:S01]  /*2210*/  LOP3.LUT R34, R47, R44, RZ, 0x3c, !PT ;  /* 0x0000002c2f227212 */ /* 0x000fe200078e3cff */
[----:B------:R-:W-:Y:S01]  /*2220*/  IMAD.SHL.U32 R44, R57, 0x2, RZ ;  /* 0x00000002392c7824 */ /* 0x000fe200078e00ff */
[----:B------:R-:W-:Y:S02]  /*2230*/  @!P1 LOP3.LUT R32, R32, 0x1b, RZ, 0x3c, !PT ;  /* 0x0000001b20209812 */ /* 0x000fe400078e3cff */
[----:B------:R-:W-:Y:S02]  /*2240*/  LOP3.LUT R47, R52, R59, RZ, 0x3c, !PT ;  /* 0x0000003b342f7212 */ /* 0x000fe400078e3cff */
[----:B------:R-:W-:-:S02]  /*2250*/  @!P5 LOP3.LUT R44, R44, 0x1b, RZ, 0x3c, !PT ;  /* 0x0000001b2c2cd812 */ /* 0x000fc400078e3cff */
[----:B------:R-:W-:Y:S02]  /*2260*/  LOP3.LUT R52, R32, R59, RZ, 0x3c, !PT ;  /* 0x0000003b20347212 */ /* 0x000fe400078e3cff */
[----:B------:R-:W-:Y:S02]  /*2270*/  LOP3.LUT R51, R44, R49, RZ, 0x3c, !PT ;  /* 0x000000312c337212 */ /* 0x000fe400078e3cff */
[----:B------:R-:W-:Y:S02]  /*2280*/  LOP3.LUT R40, R40, 0xff, RZ, 0xc0, !PT ;  /* 0x000000ff28287812 */ /* 0x000fe400078ec0ff */
[----:B------:R-:W-:Y:S02]  /*2290*/  @!P3 LOP3.LUT R56, R56, 0x1b, RZ, 0x3c, !PT ;  /* 0x0000001b3838b812 */ /* 0x000fe400078e3cff */
[----:B------:R-:W-:Y:S02]  /*22a0*/  LOP3.LUT R44, R46, 0xffff, R51, 0x48, !PT ;  /* 0x0000ffff2e2c7812 */ /* 0x000fe400078e4833 */
[----:B------:R-:W-:-:S02]  /*22b0*/  LOP3.LUT R42, R42, 0xffff, R52, 0x48, !PT ;  /* 0x0000ffff2a2a7812 */ /* 0x000fc400078e4834 */
[--C-:B------:R-:W-:Y:S02]  /*22c0*/  LOP3.LUT R46, R58, 0xffff, R34.reuse, 0x48, !PT ;  /* 0x0000ffff3a2e7812 */ /* 0x100fe400078e4822 */
[----:B------:R-:W-:Y:S02]  /*22d0*/  IADD3 R58, P0, PT, R40, UR8, RZ ;  /* 0x00000008283a7c10 */ /* 0x000fe4000ff1e0ff */
[----:B------:R-:W-:Y:S02]  /*22e0*/  LOP3.LUT R49, R56, R49, RZ, 0x3c, !PT ;  /* 0x0000003138317212 */ /* 0x000fe400078e3cff */
[----:B------:R-:W-:Y:S01]  /*22f0*/  LOP3.LUT R42, R42, 0xff, RZ, 0xc0, !PT ;  /* 0x000000ff2a2a7812 */ /* 0x000fe200078ec0ff */
[----:B------:R-:W-:Y:S01]  /*2300*/  IMAD.X R59, RZ, RZ, UR9, P0 ;  /* 0x00000009ff3b7e24 */ /* 0x000fe200080e06ff */
[----:B------:R-:W-:Y:S02]  /*2310*/  LOP3.LUT R32, R48, 0xffff, R51, 0x48, !PT ;  /* 0x0000ffff30207812 */ /* 0x000fe400078e4833 */
[----:B------:R-:W-:-:S02]  /*2320*/  LOP3.LUT R45, R45, 0xffff, R34, 0x48, !PT ;  /* 0x0000ffff2d2d7812 */ /* 0x000fc400078e4822 */
[--C-:B------:R-:W-:Y:S01]  /*2330*/  LOP3.LUT R34, R41, 0xffff, R47.reuse, 0x48, !PT ;  /* 0x0000ffff29227812 */ /* 0x100fe200078e482f */
[----:B------:R-:W-:Y:S01]  /*2340*/  VIADD R36, R36, 0xffffffff ;  /* 0xffffffff24247836 */ /* 0x000fe20000000000 */
[----:B------:R-:W-:Y:S01]  /*2350*/  LOP3.LUT R50, R50, 0xffff, R47, 0x48, !PT ;  /* 0x0000ffff32327812 */ /* 0x000fe200078e482f */
[----:B------:R-:W5:Y:S01]  /*2360*/  LDG.E.U8 R58, desc[UR4][R58.64] ;  /* 0x000000043a3a7981 */ /* 0x000f62000c1e1100 */
[--C-:B------:R-:W-:Y:S02]  /*2370*/  LOP3.LUT R51, R30, 0xffff, R49.reuse, 0x48, !PT ;  /* 0x0000ffff1e337812 */ /* 0x100fe400078e4831 */
[----:B------:R-:W-:Y:S02]  /*2380*/  LOP3.LUT R47, R39, 0xffff, R49, 0x48, !PT ;  /* 0x0000ffff272f7812 */ /* 0x000fe400078e4831 */
[----:B------:R-:W-:Y:S02]  /*2390*/  LOP3.LUT R44, R44, 0xff, RZ, 0xc0, !PT ;  /* 0x000000ff2c2c7812 */ /* 0x000fe400078ec0ff */
[----:B------:R-:W-:-:S02]  /*23a0*/  IADD3 R30, P0, PT, R42, UR8, RZ ;  /* 0x000000082a1e7c10 */ /* 0x000fc4000ff1e0ff */
[--C-:B------:R-:W-:Y:S02]  /*23b0*/  LOP3.LUT R39, R35, 0xffff, R55.reuse, 0x48, !PT ;  /* 0x0000ffff23277812 */ /* 0x100fe400078e4837 */
[----:B------:R-:W-:Y:S02]  /*23c0*/  LOP3.LUT R35, R31, 0xffff, R54, 0x48, !PT ;  /* 0x0000ffff1f237812 */ /* 0x000fe400078e4836 */
[----:B------:R-:W-:Y:S02]  /*23d0*/  LOP3.LUT R45, R45, 0xff, RZ, 0xc0, !PT ;  /* 0x000000ff2d2d7812 */ /* 0x000fe400078ec0ff */
[----:B------:R-:W-:Y:S01]  /*23e0*/  LOP3.LUT R38, R38, 0xffff, R55, 0x48, !PT ;  /* 0x0000ffff26267812 */ /* 0x000fe200078e4837 */
[----:B------:R-:W-:Y:S01]  /*23f0*/  IMAD.X R31, RZ, RZ, UR9, P0 ;  /* 0x00000009ff1f7e24 */ /* 0x000fe200080e06ff */
[----:B------:R-:W-:Y:S02]  /*2400*/  IADD3 R40, P1, PT, R44, UR8, RZ ;  /* 0x000000082c287c10 */ /* 0x000fe4000ff3e0ff */
[----:B------:R-:W-:-:S02]  /*2410*/  LOP3.LUT R35, R35, 0xff, RZ, 0xc0, !PT ;  /* 0x000000ff23237812 */ /* 0x000fc400078ec0ff */
[----:B------:R-:W-:Y:S02]  /*2420*/  IADD3 R42, P0, PT, R45, UR8, RZ ;  /* 0x000000082d2a7c10 */ /* 0x000fe4000ff1e0ff */
[----:B------:R-:W-:Y:S01]  /*2430*/  LOP3.LUT R38, R38, 0xff, RZ, 0xc0, !PT ;  /* 0x000000ff26267812 */ /* 0x000fe200078ec0ff */
[----:B------:R-:W-:Y:S01]  /*2440*/  IMAD.X R41, RZ, RZ, UR9, P1 ;  /* 0x00000009ff297e24 */ /* 0x000fe200088e06ff */
[----:B------:R-:W-:Y:S02]  /*2450*/  LOP3.LUT R34, R34, 0xff, RZ, 0xc0, !PT ;  /* 0x000000ff22227812 */ /* 0x000fe400078ec0ff */
[----:B------:R-:W-:Y:S01]  /*2460*/  LOP3.LUT R33, R43, 0xffff, R33, 0x48, !PT ;  /* 0x0000ffff2b217812 */ /* 0x000fe200078e4821 */
[----:B------:R-:W-:Y:S01]  /*2470*/  IMAD.X R43, RZ, RZ, UR9, P0 ;  /* 0x00000009ff2b7e24 */ /* 0x000fe200080e06ff */
[----:B------:R-:W-:Y:S01]  /*2480*/  IADD3 R48, P1, PT, R35, UR8, RZ ;  /* 0x0000000823307c10 */ /* 0x000fe2000ff3e0ff */
[----:B------:R-:W5:Y:S01]  /*2490*/  LDG.E.U8 R40, desc[UR4][R40.64] ;  /* 0x0000000428287981 */ /* 0x000f62000c1e1100 */
[----:B------:R-:W-:-:S02]  /*24a0*/  IADD3 R44, P2, PT, R38, UR8, RZ ;  /* 0x00000008262c7c10 */ /* 0x000fc4000ff5e0ff */
[----:B------:R-:W-:Y:S01]  /*24b0*/  LOP3.LUT R47, R47, 0xff, RZ, 0xc0, !PT ;  /* 0x000000ff2f2f7812 */ /* 0x000fe200078ec0ff */
[----:B------:R0:W5:Y:S01]  /*24c0*/  LDG.E.U8 R38, desc[UR4][R30.64] ;  /* 0x000000041e267981 */ /* 0x000162000c1e1100 */
[----:B------:R-:W-:Y:S01]  /*24d0*/  IADD3 R34, P0, PT, R34, UR8, RZ ;  /* 0x0000000822227c10 */ /* 0x000fe2000ff1e0ff */
[----:B------:R-:W-:Y:S01]  /*24e0*/  IMAD.X R49, RZ, RZ, UR9, P1 ;  /* 0x00000009ff317e24 */ /* 0x000fe200088e06ff */
[----:B------:R-:W-:Y:S01]  /*24f0*/  LOP3.LUT R52, R53, 0xffff, R52, 0x48, !PT ;  /* 0x0000ffff35347812 */ /* 0x000fe200078e4834 */
[----:B------:R-:W5:Y:S01]  /*2500*/  LDG.E.U8 R42, desc[UR4][R42.64] ;  /* 0x000000042a2a7981 */ /* 0x000f62000c1e1100 */
[----:B------:R-:W-:Y:S01]  /*2510*/  LOP3.LUT R37, R37, 0xffff, R54, 0x48, !PT ;  /* 0x0000ffff25257812 */ /* 0x000fe200078e4836 */
[----:B------:R-:W-:Y:S01]  /*2520*/  IMAD.X R35, RZ, RZ, UR9, P0 ;  /* 0x00000009ff237e24 */ /* 0x000fe200080e06ff */
[----:B0-----:R-:W-:Y:S01]  /*2530*/  LOP3.LUT R30, R32, 0xff, RZ, 0xc0, !PT ;  /* 0x000000ff201e7812 */ /* 0x001fe200078ec0ff */
[----:B------:R0:W5:Y:S01]  /*2540*/  LDG.E.U8 R61, desc[UR4][R48.64] ;  /* 0x00000004303d7981 */ /* 0x000162000c1e1100 */
[----:B------:R-:W-:-:S02]  /*2550*/  IADD3 R32, P1, PT, R47, UR8, RZ ;  /* 0x000000082f207c10 */ /* 0x000fc4000ff3e0ff */
[----:B------:R-:W-:Y:S01]  /*2560*/  LOP3.LUT R31, R33, 0xff, RZ, 0xc0, !PT ;  /* 0x000000ff211f7812 */ /* 0x000fe200078ec0ff */
[----:B------:R2:W5:Y:S01]  /*2570*/  LDG.E.U8 R63, desc[UR4][R34.64] ;  /* 0x00000004223f7981 */ /* 0x000562000c1e1100 */
[----:B------:R-:W-:Y:S01]  /*2580*/  IADD3 R30, P0, PT, R30, UR8, RZ ;  /* 0x000000081e1e7c10 */ /* 0x000fe2000ff1e0ff */
[----:B------:R-:W-:Y:S01]  /*2590*/  IMAD.X R33, RZ, RZ, UR9, P1 ;  /* 0x00000009ff217e24 */ /* 0x000fe200088e06ff */
[----:B------:R-:W-:Y:S02]  /*25a0*/  LOP3.LUT R41, R52, 0xff, RZ, 0xc0, !PT ;  /* 0x000000ff34297812 */ /* 0x000fe400078ec0ff */
[----:B------:R-:W-:Y:S02]  /*25b0*/  LOP3.LUT R52, R50, 0xff, RZ, 0xc0, !PT ;  /* 0x000000ff32347812 */ /* 0x000fe400078ec0ff */
[----:B0-----:R-:W-:Y:S01]  /*25c0*/  IADD3 R48, P1, PT, R31, UR8, RZ ;  /* 0x000000081f307c10 */ /* 0x001fe2000ff3e0ff */
[----:B------:R-:W-:Y:S01]  /*25d0*/  IMAD.X R31, RZ, RZ, UR9, P0 ;  /* 0x00000009ff1f7e24 */ /* 0x000fe200080e06ff */
[----:B------:R-:W-:-:S02]  /*25e0*/  IADD3 R50, P0, PT, R41, UR8, RZ ;  /* 0x0000000829327c10 */ /* 0x000fc4000ff1e0ff */
[----:B------:R-:W-:Y:S01]  /*25f0*/  LOP3.LUT R46, R46, 0xff, RZ, 0xc0, !PT ;  /* 0x000000ff2e2e7812 */ /* 0x000fe200078ec0ff */
[----:B------:R-:W-:Y:S01]  /*2600*/  IMAD.X R45, RZ, RZ, UR9, P2 ;  /* 0x00000009ff2d7e24 */ /* 0x000fe200090e06ff */
[----:B--2---:R-:W-:Y:S01]  /*2610*/  LOP3.LUT R34, R51, 0xff, RZ, 0xc0, !PT ;  /* 0x000000ff33227812 */ /* 0x004fe200078ec0ff */
[----:B------:R0:W5:Y:S01]  /*2620*/  LDG.E.U8 R67, desc[UR4][R30.64] ;  /* 0x000000041e437981 */ /* 0x000162000c1e1100 */
[----:B------:R-:W-:Y:S01]  /*2630*/  IMAD.X R51, RZ, RZ, UR9, P0 ;  /* 0x00000009ff337e24 */ /* 0x000fe200080e06ff */
[----:B------:R-:W-:Y:S01]  /*2640*/  IADD3 R46, P2, PT, R46, UR8, RZ ;  /* 0x000000082e2e7c10 */ /* 0x000fe2000ff5e0ff */
[----:B------:R-:W-:Y:S01]  /*2650*/  IMAD.X R49, RZ, RZ, UR9, P1 ;  /* 0x00000009ff317e24 */ /* 0x000fe200088e06ff */
[----:B------:R-:W-:Y:S01]  /*2660*/  IADD3 R52, P1, PT, R52, UR8, RZ ;  /* 0x0000000834347c10 */ /* 0x000fe2000ff3e0ff */
[----:B------:R2:W5:Y:S01]  /*2670*/  LDG.E.U8 R44, desc[UR4][R44.64] ;  /* 0x000000042c2c7981 */ /* 0x000562000c1e1100 */
[----:B------:R-:W-:Y:S02]  /*2680*/  LOP3.LUT R39, R39, 0xff, RZ, 0xc0, !PT ;  /* 0x000000ff27277812 */ /* 0x000fe400078ec0ff */
[----:B------:R-:W-:Y:S01]  /*2690*/  LOP3.LUT R37, R37, 0xff, RZ, 0xc0, !PT ;  /* 0x000000ff25257812 */ /* 0x000fe200078ec0ff */
[----:B------:R2:W5:Y:S01]  /*26a0*/  LDG.E.U8 R65, desc[UR4][R32.64] ;  /* 0x0000000420417981 */ /* 0x000562000c1e1100 */
[----:B0-----:R-:W-:Y:S01]  /*26b0*/  IADD3 R30, P0, PT, R34, UR8, RZ ;  /* 0x00000008221e7c10 */ /* 0x001fe2000ff1e0ff */
[----:B------:R-:W-:Y:S01]  /*26c0*/  IMAD.X R47, RZ, RZ, UR9, P2 ;  /* 0x00000009ff2f7e24 */ /* 0x000fe200090e06ff */
[----:B------:R-:W-:Y:S01]  /*26d0*/  IADD3 R54, P2, PT, R39, UR8, RZ ;  /* 0x0000000827367c10 */ /* 0x000fe2000ff5e0ff */
[----:B------:R-:W-:Y:S01]  /*26e0*/  IMAD.X R53, RZ, RZ, UR9, P1 ;  /* 0x00000009ff357e24 */ /* 0x000fe200088e06ff */
[----:B------:R2:W5:Y:S01]  /*26f0*/  LDG.E.U8 R48, desc[UR4][R48.64] ;  /* 0x0000000430307981 */ /* 0x000562000c1e1100 */
[----:B------:R-:W-:Y:S01]  /*2700*/  IMAD.X R31, RZ, RZ, UR9, P0 ;  /* 0x00000009ff1f7e24 */ /* 0x000fe200080e06ff */
[----:B------:R-:W-:-:S02]  /*2710*/  LOP3.LUT P0, RZ, R36, 0xff, RZ, 0xc0, !PT ;  /* 0x000000ff24ff7812 */ /* 0x000fc4000780c0ff */
[----:B------:R-:W-:Y:S01]  /*2720*/  IADD3 R56, P1, PT, R37, UR8, RZ ;  /* 0x0000000825387c10 */ /* 0x000fe2000ff3e0ff */
[----:B------:R-:W-:Y:S01]  /*2730*/  IMAD.X R55, RZ, RZ, UR9, P2 ;  /* 0x00000009ff377e24 */ /* 0x000fe200090e06ff */
[----:B------:R2:W5:Y:S03]  /*2740*/  LDG.E.U8 R46, desc[UR4][R46.64] ;  /* 0x000000042e2e7981 */ /* 0x000566000c1e1100 */
[----:B------:R-:W-:Y:S01]  /*2750*/  IMAD.X R57, RZ, RZ, UR9, P1 ;  /* 0x00000009ff397e24 */ /* 0x000fe200088e06ff */
[----:B------:R2:W5:Y:S04]  /*2760*/  LDG.E.U8 R50, desc[UR4][R50.64] ;  /* 0x0000000432327981 */ /* 0x000568000c1e1100 */
[----:B------:R2:W5:Y:S04]  /*2770*/  LDG.E.U8 R52, desc[UR4][R52.64] ;  /* 0x0000000434347981 */ /* 0x000568000c1e1100 */
[----:B------:R2:W5:Y:S04]  /*2780*/  LDG.E.U8 R69, desc[UR4][R30.64] ;  /* 0x000000041e457981 */ /* 0x000568000c1e1100 */
[----:B------:R2:W5:Y:S04]  /*2790*/  LDG.E.U8 R54, desc[UR4][R54.64] ;  /* 0x0000000436367981 */ /* 0x000568000c1e1100 */
[----:B------:R2:W5:Y:S01]  /*27a0*/  LDG.E.U8 R56, desc[UR4][R56.64] ;  /* 0x0000000438387981 */ /* 0x000562000c1e1100 */
[----:B------:R-:W-:Y:S05]  /*27b0*/  @P0 BRA `(.L_x_1) ;  /* 0xffffffe000e00947 */ /* 0x000fea000383ffff */
[----:B------:R-:W0:Y:S01]  /*27c0*/  S2R R0, SR_CTAID.X ;  /* 0x0000000000007919 */ /* 0x000e220000002500 */
[----:B------:R-:W3:Y:S01]  /*27d0*/  LDCU.64 UR10, c[0x0][0x380] ;  /* 0x00007000ff0a77ac */ /* 0x000ee20008000a00 */
[----:B-----5:R-:W-:Y:S01]  /*27e0*/  LOP3.LUT R5, R56, R24, RZ, 0x3c, !PT ;  /* 0x0000001838057212 */ /* 0x020fe200078e3cff */
[----:B------:R-:W0:Y:S01]  /*27f0*/  S2R R3, SR_TID.X ;  /* 0x0000000000037919 */ /* 0x000e220000002100 */
[----:B------:R-:W-:Y:S02]  /*2800*/  LOP3.LUT R7, R54, R26, RZ, 0x3c, !PT ;  /* 0x0000001a36077212 */ /* 0x000fe400078e3cff */
[----:B------:R-:W-:Y:S02]  /*2810*/  LOP3.LUT R69, R69, R28, RZ, 0x3c, !PT ;  /* 0x0000001c45457212 */ /* 0x000fe400078e3cff */
[----:B------:R-:W-:Y:S02]  /*2820*/  LOP3.LUT R29, R52, R29, RZ, 0x3c, !PT ;  /* 0x0000001d341d7212 */ /* 0x000fe400078e3cff */
[----:B------:R-:W-:-:S02]  /*2830*/  LOP3.LUT R23, R50, R23, RZ, 0x3c, !PT ;  /* 0x0000001732177212 */ /* 0x000fc400078e3cff */
[----:B------:R-:W-:Y:S02]  /*2840*/  LOP3.LUT R25, R48, R25, RZ, 0x3c, !PT ;  /* 0x0000001930197212 */ /* 0x000fe400078e3cff */
[----:B------:R-:W-:Y:S02]  /*2850*/  LOP3.LUT R27, R46, R27, RZ, 0x3c, !PT ;  /* 0x0000001b2e1b7212 */ /* 0x000fe400078e3cff */
        /* <DEDUP_REMOVED lines=8> */
[----:B------:R-:W-:Y:S01]  /*28e0*/  LOP3.LUT R9, R42, R62, RZ, 0x3c, !PT ;  /* 0x0000003e2a097212 */ /* 0x000fe200078e3cff */
[----:B0-----:R-:W-:-:S05]  /*28f0*/  IMAD R3, R0, 0x100, R3 ;  /* 0x0000010000037824 */ /* 0x001fca00078e0203 */
[----:B---3--:R-:W-:-:S05]  /*2900*/  LEA R2, P0, R3, UR10, 0x4 ;  /* 0x0000000a03027c11 */ /* 0x008fca000f8020ff */
[----:B------:R-:W-:-:S05]  /*2910*/  IMAD.X R3, RZ, RZ, UR11, P0 ;  /* 0x0000000bff037e24 */ /* 0x000fca00080e06ff */
        /* <DEDUP_REMOVED lines=15> */
[----:B------:R-:W-:Y:S01]  /*2a10*/  STG.E.U8 desc[UR4][R2.64+0xf], R5 ;  /* 0x00000f0502007986 */ /* 0x000fe2000c101104 */
[----:B------:R-:W-:Y:S06]  /*2a20*/  BAR.SYNC.DEFER_BLOCKING 0x0 ;  /* 0x0000000000007b1d */ /* 0x000fec0000010000 */
[----:B-1----:R-:W-:Y:S05]  /*2a30*/  EXIT ;  /* 0x000000000000794d */ /* 0x002fea0003800000 */
.L_x_2:
[----:B------:R-:W-:-:S00]  /*2a40*/  BRA `(.L_x_2) ;  /* 0xfffffffc00fc7947 */ /* 0x000fc0000383ffff */
[----:B------:R-:W-:-:S00]  /*2a50*/  NOP ;  /* 0x0000000000007918 */ /* 0x000fc00000000000 */
        /* <DEDUP_REMOVED lines=10> */
.L_x_6:


//--------------------- .text._Z18aes256_encrypt_ecbPhmS_S_S_ --------------------------
	.section	.text._Z18aes256_encrypt_ecbPhmS_S_S_,"ax",@progbits
	.align	128
        .global         _Z18aes256_encrypt_ecbPhmS_S_S_
        .type           _Z18aes256_encrypt_ecbPhmS_S_S_,@function
        .size           _Z18aes256_encrypt_ecbPhmS_S_S_,(.L_x_7 - _Z18aes256_encrypt_ecbPhmS_S_S_)
        .other          _Z18aes256_encrypt_ecbPhmS_S_S_,@"STO_CUDA_ENTRY STV_DEFAULT"
_Z18aes256_encrypt_ecbPhmS_S_S_:
.text._Z18aes256_encrypt_ecbPhmS_S_S_:
        /* <DEDUP_REMOVED lines=11> */
[----:B------:R-:W1:Y:S01]  /*00b0*/  LDCU.64 UR6, c[0x0][0x380] ;  /* 0x00007000ff0677ac */ /* 0x000e620008000a00 */
[----:B0-----:R-:W2:Y:S05]  /*00c0*/  LDG.E.U8 R0, desc[UR4][R34.64+0xf] ;  /* 0x00000f0422007981 */ /* 0x001eaa000c1e1100 */
[----:B------:R-:W2:Y:S01]  /*00d0*/  LDC.64 R18, c[0x0][0x398] ;  /* 0x0000e600ff127b82 */ /* 0x000ea20000000a00 */
[----:B-1----:R-:W-:-:S05]  /*00e0*/  IADD3 R6, P0, PT, R6, UR6, RZ ;  /* 0x0000000606067c10 */ /* 0x002fca000ff1e0ff */
[----:B------:R-:W-:Y:S01]  /*00f0*/  IMAD.X R7, RZ, RZ, UR7, P0 ;  /* 0x00000007ff077e24 */ /* 0x000fe200080e06ff */
[----:B------:R-:W0:Y:S04]  /*0100*/  LDCU.64 UR6, c[0x0][0x3a0] ;  /* 0x00007400ff0677ac */ /* 0x000e280008000a00 */
[----:B------:R-:W3:Y:S04]  /*0110*/  LDG.E.U8 R30, desc[UR4][R6.64] ;  /* 0x00000004061e7981 */ /* 0x000ee8000c1e1100 */
[----:B------:R-:W4:Y:S04]  /*0120*/  LDG.E.U8 R24, desc[UR4][R6.64+0x1] ;  /* 0x0000010406187981 */ /* 0x000f28000c1e1100 */
[----:B------:R-:W5:Y:S04]  /*0130*/  LDG.E.U8 R39, desc[UR4][R6.64+0x2] ;  /* 0x0000020406277981 */ /* 0x000f68000c1e1100 */
[----:B------:R-:W3:Y:S04]  /*0140*/  LDG.E.U8 R37, desc[UR4][R6.64+0x3] ;  /* 0x0000030406257981 */ /* 0x000ee8000c1e1100 */
[----:B------:R-:W4:Y:S04]  /*0150*/  LDG.E.U8 R45, desc[UR4][R6.64+0x4] ;  /* 0x00000404062d7981 */ /* 0x000f28000c1e1100 */
[----:B------:R-:W5:Y:S04]  /*0160*/  LDG.E.U8 R43, desc[UR4][R6.64+0x5] ;  /* 0x00000504062b7981 */ /* 0x000f68000c1e1100 */
[----:B------:R-:W3:Y:S04]  /*0170*/  LDG.E.U8 R47, desc[UR4][R6.64+0x6] ;  /* 0x00000604062f7981 */ /* 0x000ee8000c1e1100 */
[----:B------:R-:W4:Y:S04]  /*0180*/  LDG.E.U8 R27, desc[UR4][R6.64+0x7] ;  /* 0x00000704061b7981 */ /* 0x000f28000c1e1100 */
[----:B------:R-:W5:Y:S04]  /*0190*/  LDG.E.U8 R28, desc[UR4][R6.64+0x8] ;  /* 0x00000804061c7981 */ /* 0x000f68000c1e1100 */
[----:B------:R-:W3:Y:S04]  /*01a0*/  LDG.E.U8 R11, desc[UR4][R6.64+0x9] ;  /* 0x00000904060b7981 */ /* 0x000ee8000c1e1100 */
[----:B------:R-:W3:Y:S04]  /*01b0*/  LDG.E.U8 R41, desc[UR4][R6.64+0xa] ;  /* 0x00000a0406297981 */ /* 0x000ee8000c1e1100 */
[----:B------:R-:W4:Y:S04]  /*01c0*/  LDG.E.U8 R36, desc[UR4][R6.64+0xb] ;  /* 0x00000b0406247981 */ /* 0x000f28000c1e1100 */
[----:B------:R-:W3:Y:S04]  /*01d0*/  LDG.E.U8 R22, desc[UR4][R6.64+0xc] ;  /* 0x00000c0406167981 */ /* 0x000ee8000c1e1100 */
[----:B------:R-:W3:Y:S04]  /*01e0*/  LDG.E.U8 R32, desc[UR4][R6.64+0xd] ;  /* 0x00000d0406207981 */ /* 0x000ee8000c1e1100 */
[----:B------:R-:W3:Y:S04]  /*01f0*/  LDG.E.U8 R38, desc[UR4][R6.64+0xe] ;  /* 0x00000e0406267981 */ /* 0x000ee8000c1e1100 */
[----:B------:R-:W3:Y:S04]  /*0200*/  LDG.E.U8 R49, desc[UR4][R6.64+0xf] ;  /* 0x00000f0406317981 */ /* 0x000ee8000c1e1100 */
        /* <DEDUP_REMOVED lines=61> */
[----:B------:R1:W2:Y:S01]  /*05e0*/  LDG.E.U8 R61, desc[UR4][R34.64+0x10] ;  /* 0x00001004223d7981 */ /* 0x0002a2000c1e1100 */
[----:B----4-:R-:W-:Y:S01]  /*05f0*/  LOP3.LUT R36, R36, R53, RZ, 0x3c, !PT ;  /* 0x0000003524247212 */ /* 0x010fe200078e3cff */
[----:B------:R-:W-:Y:S01]  /*0600*/  IMAD.MOV.U32 R33, RZ, RZ, 0x1 ;  /* 0x00000001ff217424 */ /* 0x000fe200078e00ff */
[----:B-----5:R-:W-:Y:S01]  /*0610*/  LOP3.LUT R28, R28, R55, RZ, 0x3c, !PT ;  /* 0x000000371c1c7212 */ /* 0x020fe200078e3cff */
[----:B------:R-:W-:Y:S01]  /*0620*/  IMAD.MOV.U32 R10, RZ, RZ, 0x1 ;  /* 0x00000001ff0a7424 */ /* 0x000fe200078e00ff */
[----:B------:R-:W-:-:S02]  /*0630*/  LOP3.LUT R27, R27, R2, RZ, 0x3c, !PT ;  /* 0x000000021b1b7212 */ /* 0x000fc400078e3cff */
[----:B------:R-:W-:Y:S02]  /*0640*/  LOP3.LUT R43, R43, R6, RZ, 0x3c, !PT ;  /* 0x000000062b2b7212 */ /* 0x000fe400078e3cff */
[----:B---3--:R-:W-:Y:S02]  /*0650*/  LOP3.LUT R49, R49, R0, RZ, 0x3c, !PT ;  /* 0x0000000031317212 */ /* 0x008fe400078e3cff */
[----:B------:R-:W-:Y:S02]  /*0660*/  LOP3.LUT R38, R38, R3, RZ, 0x3c, !PT ;  /* 0x0000000326267212 */ /* 0x000fe400078e3cff */
[----:B------:R-:W-:Y:S02]  /*0670*/  LOP3.LUT R47, R47, R4, RZ, 0x3c, !PT ;  /* 0x000000042f2f7212 */ /* 0x000fe400078e3cff */
[----:B------:R-:W-:Y:S02]  /*0680*/  LOP3.LUT R37, R37, R12, RZ, 0x3c, !PT ;  /* 0x0000000c25257212 */ /* 0x000fe400078e3cff */
[----:B------:R-:W-:-:S02]  /*0690*/  LOP3.LUT R39, R39, R20, RZ, 0x3c, !PT ;  /* 0x0000001427277212 */ /* 0x000fc400078e3cff */
[----:B------:R-:W-:Y:S02]  /*06a0*/  LOP3.LUT R42, R11, R16, RZ, 0x3c, !PT ;  /* 0x000000100b2a7212 */ /* 0x000fe400078e3cff */
[----:B------:R-:W-:Y:S02]  /*06b0*/  PRMT R11, R36, 0x7610, R11 ;  /* 0x00007610240b7816 */ /* 0x000fe4000000000b */
[----:B-1----:R-:W-:Y:S02]  /*06c0*/  PRMT R34, R28, 0x7610, R34 ;  /* 0x000076101c227816 */ /* 0x002fe40000000022 */
[----:B------:R-:W-:Y:S02]  /*06d0*/  PRMT R28, R27, 0x7610, R28 ;  /* 0x000076101b1c7816 */ /* 0x000fe4000000001c */
[----:B------:R-:W-:Y:S02]  /*06e0*/  LOP3.LUT R36, R30, R9, RZ, 0x3c, !PT ;  /* 0x000000091e247212 */ /* 0x000fe400078e3cff */
[----:B------:R-:W-:-:S02]  /*06f0*/  LOP3.LUT R32, R32, R5, RZ, 0x3c, !PT ;  /* 0x0000000520207212 */ /* 0x000fc400078e3cff */
[----:B------:R-:W-:Y:S02]  /*0700*/  LOP3.LUT R22, R22, R7, RZ, 0x3c, !PT ;  /* 0x0000000716167212 */ /* 0x000fe400078e3cff */
[----:B------:R-:W-:Y:S02]  /*0710*/  PRMT R40, R49, 0x7610, R40 ;  /* 0x0000761031287816 */ /* 0x000fe40000000028 */
[----:B------:R-:W-:Y:S02]  /*0720*/  PRMT R44, R38, 0x7610, R44 ;  /* 0x00007610262c7816 */ /* 0x000fe4000000002c */
[----:B------:R-:W-:Y:S02]  /*0730*/  LOP3.LUT R41, R41, R14, RZ, 0x3c, !PT ;  /* 0x0000000e29297212 */ /* 0x000fe400078e3cff */
[----:B------:R-:W-:Y:S02]  /*0740*/  PRMT R27, R47, 0x7610, R27 ;  /* 0x000076102f1b7816 */ /* 0x000fe4000000001b */
[----:B------:R-:W-:-:S02]  /*0750*/  LOP3.LUT R24, R24, R21, RZ, 0x3c, !PT ;  /* 0x0000001518187212 */ /* 0x000fc400078e3cff */
[----:B------:R-:W-:Y:S02]  /*0760*/  PRMT R35, R37, 0x7610, R35 ;  /* 0x0000761025237816 */ /* 0x000fe40000000023 */
[----:B------:R-:W-:Y:S01]  /*0770*/  PRMT R30, R39, 0x7610, R30 ;  /* 0x00007610271e7816 */ /* 0x000fe2000000001e */
[----:B--2---:R1:W-:Y:S02]  /*0780*/  STG.E.U8 desc[UR4][R18.64+0x10], R61 ;  /* 0x0000103d12007986 */ /* 0x0043e4000c101104 */
[----:B-1----:R-:W-:Y:S02]  /*0790*/  LOP3.LUT R18, R45, R8, RZ, 0x3c, !PT ;  /* 0x000000082d127212 */ /* 0x002fe400078e3cff */
[----:B------:R-:W-:Y:S02]  /*07a0*/  PRMT R45, R43, 0x7610, R45 ;  /* 0x000076102b2d7816 */ /* 0x000fe4000000002d */
[----:B0-----:R-:W-:-:S07]  /*07b0*/  PRMT R43, R18, 0x7610, R43 ;  /* 0x00007610122b7816 */ /* 0x001fce000000002b */
.L_x_4:
[----:B------:R-:W-:Y:S02]  /*07c0*/  LOP3.LUT R18, R45, 0xff, RZ, 0xc0, !PT ;  /* 0x000000ff2d127812 */ /* 0x000fe400078ec0ff */
[----:B------:R-:W-:Y:S02]  /*07d0*/  LOP3.LUT R38, R41, 0xff, RZ, 0xc0, !PT ;  /* 0x000000ff29267812 */ /* 0x000fe400078ec0ff */
[----:B------:R-:W-:Y:S02]  /*07e0*/  IADD3 R18, P0, PT, R18, UR6, RZ ;  /* 0x0000000612127c10 */ /* 0x000fe4000ff1e0ff */
[----:B------:R-:W-:Y:S02]  /*07f0*/  LOP3.LUT R40, R40, 0xff, RZ, 0xc0, !PT ;  /* 0x000000ff28287812 */ /* 0x000fe400078ec0ff */
[----:B------:R-:W-:Y:S01]  /*0800*/  IADD3 R38, P1, PT, R38, UR6, RZ ;  /* 0x0000000626267c10 */ /* 0x000fe2000ff3e0ff */
[----:B------:R-:W-:Y:S01]  /*0810*/  IMAD.X R19, RZ, RZ, UR7, P0 ;  /* 0x00000007ff137e24 */ /* 0x000fe200080e06ff */
[----:B------:R-:W-:-:S03]  /*0820*/  LOP3.LUT R36, R36, 0xff, RZ, 0xc0, !PT ;  /* 0x000000ff24247812 */ /* 0x000fc600078ec0ff */
[----:B------:R-:W-:Y:S01]  /*0830*/  IMAD.X R39, RZ, RZ, UR7, P1 ;  /* 0x00000007ff277e24 */ /* 0x000fe200088e06ff */
[----:B------:R0:W5:Y:S01]  /*0840*/  LDG.E.U8 R37, desc[UR4][R18.64] ;  /* 0x0000000412257981 */ /* 0x000162000c1e1100 */
[----:B------:R-:W-:-:S03]  /*0850*/  LOP3.LUT R43, R43, 0xff, RZ, 0xc0, !PT ;  /* 0x000000ff2b2b7812 */ /* 0x000fc600078ec0ff */
[----:B------:R-:W5:Y:S01]  /*0860*/  LDG.E.U8 R38, desc[UR4][R38.64] ;  /* 0x0000000426267981 */ /* 0x000f62000c1e1100 */
[----:B0-----:R-:W-:-:S05]  /*0870*/  IADD3 R18, P0, PT, R40, UR6, RZ ;  /* 0x0000000628127c10 */ /* 0x001fca000ff1e0ff */
[----:B------:R-:W-:Y:S01]  /*0880*/  IMAD.X R19, RZ, RZ, UR7, P0 ;  /* 0x00000007ff137e24 */ /* 0x000fe200080e06ff */
[----:B------:R-:W-:-:S04]  /*0890*/  IADD3 R40, P0, PT, R36, UR6, RZ ;  /* 0x0000000624287c10 */ /* 0x000fc8000ff1e0ff */
[----:B------:R0:W5:Y:S01]  /*08a0*/  LDG.E.U8 R39, desc[UR4][R18.64] ;  /* 0x0000000412277981 */ /* 0x000162000c1e1100 */
[----:B------:R-:W-:Y:S01]  /*08b0*/  IMAD.X R41, RZ, RZ, UR7, P0 ;  /* 0x00000007ff297e24 */ /* 0x000fe200080e06ff */
[----:B------:R-:W-:Y:S02]  /*08c0*/  LOP3.LUT R42, R42, 0xff, RZ, 0xc0, !PT ;  /* 0x000000ff2a2a7812 */ /* 0x000fe400078ec0ff */
[----:B------:R-:W-:Y:S02]  /*08d0*/  LOP3.LUT R44, R44, 0xff, RZ, 0xc0, !PT ;  /* 0x000000ff2c2c7812 */ /* 0x000fe400078ec0ff */
[----:B------:R-:W5:Y:S01]  /*08e0*/  LDG.E.U8 R40, desc[UR4][R40.64] ;  /* 0x0000000428287981 */ /* 0x000f62000c1e1100 */
[----:B------:R-:W-:Y:S02]  /*08f0*/  IADD3 R42, P1, PT, R42, UR6, RZ ;  /* 0x000000062a2a7c10 */ /* 0x000fe4000ff3e0ff */
[----:B0-----:R-:W-:Y:S02]  /*0900*/  IADD3 R18, P0, PT, R43, UR6, RZ ;  /* 0x000000062b127c10 */ /* 0x001fe4000ff1e0ff */
[----:B------:R-:W-:Y:S01]  /*0910*/  LOP3.LUT R35, R35, 0xff, RZ, 0xc0, !PT ;  /* 0x000000ff23237812 */ /* 0x000fe200078ec0ff */
[----:B------:R-:W-:-:S02]  /*0920*/  IMAD.X R43, RZ, RZ, UR7, P1 ;  /* 0x00000007ff2b7e24 */ /* 0x000fc400088e06ff */
[----:B------:R-:W-:Y:S01]  /*0930*/  IMAD.X R19, RZ, RZ, UR7, P0 ;  /* 0x00000007ff137e24 */ /* 0x000fe200080e06ff */
[----:B------:R-:W-:Y:S02]  /*0940*/  LOP3.LUT R34, R34, 0xff, RZ, 0xc0, !PT ;  /* 0x000000ff22227812 */ /* 0x000fe400078ec0ff */
[----:B------:R-:W5:Y:S04]  /*0950*/  LDG.E.U8 R42, desc[UR4][R42.64] ;  /* 0x000000042a2a7981 */ /* 0x000f68000c1e1100 */
[----:B------:R0:W5:Y:S02]  /*0960*/  LDG.E.U8 R41, desc[UR4][R18.64] ;  /* 0x0000000412297981 */ /* 0x000164000c1e1100 */
        /* <DEDUP_REMOVED lines=8> */
[----:B0-----:R-:W-:-:S05]  /*09f0*/  IADD3 R18, P0, PT, R34, UR6, RZ ;  /* 0x0000000622127c10 */ /* 0x001fca000ff1e0ff */
[----:B------:R-:W-:Y:S01]  /*0a00*/  IMAD.X R19, RZ, RZ, UR7, P0 ;  /* 0x00000007ff137e24 */ /* 0x000fe200080e06ff */
[----:B------:R-:W-:-:S04]  /*0a10*/  IADD3 R46, P1, PT, R32, UR6, RZ ;  /* 0x00000006202e7c10 */ /* 0x000fc8000ff3e0ff */
[----:B------:R0:W5:Y:S01]  /*0a20*/  LDG.E.U8 R45, desc[UR4][R18.64] ;  /* 0x00000004122d7981 */ /* 0x000162000c1e1100 */
[----:B------:R-:W-:Y:S01]  /*0a30*/  LOP3.LUT R28, R28, 0xff, RZ, 0xc0, !PT ;  /* 0x000000ff1c1c7812 */ /* 0x000fe200078ec0ff */
[----:B------:R-:W-:Y:S01]  /*0a40*/  IMAD.X R47, RZ, RZ, UR7, P1 ;  /* 0x00000007ff2f7e24 */ /* 0x000fe200088e06ff */
[----:B------:R-:W-:-:S04]  /*0a50*/  LOP3.LUT R24, R24, 0xff, RZ, 0xc0, !PT ;  /* 0x000000ff18187812 */ /* 0x000fc800078ec0ff */
        /* <DEDUP_REMOVED lines=8> */
[----:B------:R-:W-:Y:S01]  /*0ae0*/  LOP3.LUT R22, R22, 0xff, RZ, 0xc0, !PT ;  /* 0x000000ff16167812 */ /* 0x000fe200078ec0ff */
[----:B------:R-:W5:Y:S01]  /*0af0*/  LDG.E.U8 R48, desc[UR4][R48.64] ;  /* 0x0000000430307981 */ /* 0x000f62000c1e1100 */
[----:B0-----:R-:W-:Y:S02]  /*0b00*/  IADD3 R18, P0, PT, R24, UR6, RZ ;  /* 0x0000000618127c10 */ /* 0x001fe4000ff1e0ff */
[----:B------:R-:W-:-:S03]  /*0b10*/  IADD3 R50, P1, PT, R27, UR6, RZ ;  /* 0x000000061b327c10 */ /* 0x000fc6000ff3e0ff */
[----:B------:R-:W-:Y:S01]  /*0b20*/  IMAD.X R19, RZ, RZ, UR7, P0 ;  /* 0x00000007ff137e24 */ /* 0x000fe200080e06ff */
[----:B------:R-:W-:Y:S02]  /*0b30*/  IADD3 R34, P0, PT, R11, UR6, RZ ;  /* 0x000000060b227c10 */ /* 0x000fe4000ff1e0ff */
[----:B------:R-:W-:Y:S01]  /*0b40*/  LOP3.LUT R11, R33, 0x1, RZ, 0xc0, !PT ;  /* 0x00000001210b7812 */ /* 0x000fe200078ec0ff */
[----:B------:R-:W-:Y:S01]  /*0b50*/  IMAD.X R51, RZ, RZ, UR7, P1 ;  /* 0x00000007ff337e24 */ /* 0x000fe200088e06ff */
[----:B------:R0:W5:Y:S01]  /*0b60*/  LDG.E.U8 R49, desc[UR4][R18.64] ;  /* 0x0000000412317981 */ /* 0x000162000c1e1100 */
[----:B------:R-:W-:Y:S01]  /*0b70*/  IMAD.X R35, RZ, RZ, UR7, P0 ;  /* 0x00000007ff237e24 */ /* 0x000fe200080e06ff */
[----:B------:R-:W-:Y:S02]  /*0b80*/  ISETP.NE.U32.AND P0, PT, R11, 0x1, PT ;  /* 0x000000010b00780c */ /* 0x000fe40003f05070 */
[----:B------:R-:W5:Y:S01]  /*0b90*/  LDG.E.U8 R50, desc[UR4][R50.64] ;  /* 0x0000000432327981 */ /* 0x000f62000c1e1100 */
[----:B0-----:R-:W-:-:S03]  /*0ba0*/  IADD3 R18, P1, PT, R22, UR6, RZ ;  /* 0x0000000616127c10 */ /* 0x001fc6000ff3e0ff */
[----:B------:R0:W5:Y:S02]  /*0bb0*/  LDG.E.U8 R51, desc[UR4][R34.64] ;  /* 0x0000000422337981 */ /* 0x000164000c1e1100 */
[----:B------:R-:W-:Y:S01]  /*0bc0*/  IMAD.X R19, RZ, RZ, UR7, P1 ;  /* 0x00000007ff137e24 */ /* 0x000fe200088e06ff */
[----:B------:R-:W-:-:S04]  /*0bd0*/  PRMT R11, R52, 0x7610, R11 ;  /* 0x00007610340b7816 */ /* 0x000fc8000000000b */
[----:B------:R1:W5:Y:S01]  /*0be0*/  LDG.E.U8 R36, desc[UR4][R18.64] ;  /* 0x0000000412247981 */ /* 0x000362000c1e1100 */
[----:B------:R-:W-:Y:S02]  /*0bf0*/  PRMT R65, R23, 0x7610, R65 ;  /* 0x0000761017417816 */ /* 0x000fe40000000041 */
[----:B------:R-:W-:Y:S02]  /*0c00*/  PRMT R64, R25, 0x7610, R64 ;  /* 0x0000761019407816 */ /* 0x000fe40000000040 */
[----:B------:R-:W-:Y:S02]  /*0c10*/  PRMT R62, R26, 0x7610, R62 ;  /* 0x000076101a3e7816 */ /* 0x000fe4000000003e */
[----:B------:R-:W-:Y:S02]  /*0c20*/  PRMT R63, R31, 0x7610, R63 ;  /* 0x000076101f3f7816 */ /* 0x000fe4000000003f */
[----:B0-----:R-:W-:Y:S02]  /*0c30*/  PRMT R35, R56, 0x7610, R35 ;  /* 0x0000761038237816 */ /* 0x001fe40000000023 */
[----:B-1----:R-:W-:-:S02]  /*0c40*/  PRMT R18, R54, 0x7610, R18 ;  /* 0x0000761036127816 */ /* 0x002fc40000000012 */
        /* <DEDUP_REMOVED lines=8> */
[----:B------:R-:W-:Y:S01]  /*0cd0*/  PRMT R32, R61, 0x7610, R32 ;  /* 0x000076103d207816 */ /* 0x000fe20000000020 */
[----:B------:R-:W-:Y:S06]  /*0ce0*/  @!P0 BRA `(.L_x_3) ;  /* 0x0000000800048947 */ /* 0x000fec0003800000 */
[----:B------:R-:W-:-:S04]  /*0cf0*/  LOP3.LUT R18, R25, 0xff, RZ, 0xc0, !PT ;  /* 0x000000ff19127812 */ /* 0x000fc800078ec0ff */
[----:B------:R-:W-:-:S05]  /*0d00*/  IADD3 R18, P0, PT, R18, UR6, RZ ;  /* 0x0000000612127c10 */ /* 0x000fca000ff1e0ff */
[----:B------:R-:W-:-:S05]  /*0d10*/  IMAD.X R19, RZ, RZ, UR7, P0 ;  /* 0x00000007ff137e24 */ /* 0x000fca00080e06ff */
[----:B------:R0:W2:Y:S01]  /*0d20*/  LDG.E.U8 R32, desc[UR4][R18.64] ;  /* 0x0000000412207981 */ /* 0x0000a2000c1e1100 */
[----:B------:R-:W1:Y:S01]  /*0d30*/  LDC.64 R34, c[0x0][0x398] ;  /* 0x0000e600ff227b82 */ /* 0x000e620000000a00 */
[----:B------:R-:W-:-:S04]  /*0d40*/  LOP3.LUT R11, R23, 0xff, RZ, 0xc0, !PT ;  /* 0x000000ff170b7812 */ /* 0x000fc800078ec0ff */
[----:B0-----:R-:W-:-:S05]  /*0d50*/  IADD3 R18, P0, PT, R11, UR6, RZ ;  /* 0x000000060b127c10 */ /* 0x001fca000ff1e0ff */
[----:B------:R-:W-:Y:S01]  /*0d60*/  IMAD.X R19, RZ, RZ, UR7, P0 ;  /* 0x00000007ff137e24 */ /* 0x000fe200080e06ff */
[----:B--2---:R-:W-:-:S05]  /*0d70*/  LOP3.LUT R32, R10, R32, R9, 0x96, !PT ;  /* 0x000000200a207212 */ /* 0x004fca00078e9609 */
[----:B-1----:R-:W-:Y:S04]  /*0d80*/  STG.E.U8 desc[UR4][R34.64], R32 ;  /* 0x0000002022007986 */ /* 0x002fe8000c101104 */
[----:B------:R0:W2:Y:S01]  /*0d90*/  LDG.E.U8 R30, desc[UR4][R18.64] ;  /* 0x00000004121e7981 */ /* 0x0000a2000c1e1100 */
[----:B------:R-:W-:-:S04]  /*0da0*/  LOP3.LUT R9, R52, 0xff, RZ, 0xc0, !PT ;  /* 0x000000ff34097812 */ /* 0x000fc800078ec0ff */
[----:B0-----:R-:W-:-:S05]  /*0db0*/  IADD3 R18, P0, PT, R9, UR6, RZ ;  /* 0x0000000609127c10 */ /* 0x001fca000ff1e0ff */
[----:B------:R-:W-:Y:S01]  /*0dc0*/  IMAD.X R19, RZ, RZ, UR7, P0 ;  /* 0x00000007ff137e24 */ /* 0x000fe200080e06ff */
[----:B--2---:R-:W-:-:S05]  /*0dd0*/  LOP3.LUT R30, R21, R30, RZ, 0x3c, !PT ;  /* 0x0000001e151e7212 */ /* 0x004fca00078e3cff */
[----:B------:R-:W-:Y:S04]  /*0de0*/  STG.E.U8 desc[UR4][R34.64+0x1], R30 ;  /* 0x0000011e22007986 */ /* 0x000fe8000c101104 */
[----:B------:R0:W2:Y:S01]  /*0df0*/  LDG.E.U8 R9, desc[UR4][R18.64] ;  /* 0x0000000412097981 */ /* 0x0000a2000c1e1100 */
[----:B------:R-:W-:-:S04]  /*0e00*/  LOP3.LUT R11, R26, 0xff, RZ, 0xc0, !PT ;  /* 0x000000ff1a0b7812 */ /* 0x000fc800078ec0ff */
[----:B0-----:R-:W-:-:S05]  /*0e10*/  IADD3 R18, P0, PT, R11, UR6, RZ ;  /* 0x000000060b127c10 */ /* 0x001fca000ff1e0ff */
[----:B------:R-:W-:Y:S01]  /*0e20*/  IMAD.X R19, RZ, RZ, UR7, P0 ;  /* 0x00000007ff137e24 */ /* 0x000fe200080e06ff */
[----:B--2---:R-:W-:-:S05]  /*0e30*/  LOP3.LUT R28, R20, R9, RZ, 0x3c, !PT ;  /* 0x00000009141c7212 */ /* 0x004fca00078e3cff */
[----:B------:R-:W-:Y:S04]  /*0e40*/  STG.E.U8 desc[UR4][R34.64+0x2], R28 ;  /* 0x0000021c22007986 */ /* 0x000fe8000c101104 */
[----:B------:R0:W2:Y:S01]  /*0e50*/  LDG.E.U8 R27, desc[UR4][R18.64] ;  /* 0x00000004121b7981 */ /* 0x0000a2000c1e1100 */
[----:B------:R-:W-:Y:S02]  /*0e60*/  LOP3.LUT R21, R55, R8, R32, 0x96, !PT ;  /* 0x0000000837157212 */ /* 0x000fe400078e9620 */
[----:B------:R-:W-:Y:S02]  /*0e70*/  LOP3.LUT R20, R16, R6, R30, 0x96, !PT ;  /* 0x0000000610147212 */ /* 0x000fe400078e961e */
[----:B------:R-:W-:Y:S01]  /*0e80*/  LOP3.LUT R9, R7, 0xffff, R21, 0x48, !PT ;  /* 0x0000ffff07097812 */ /* 0x000fe200078e4815 */
[----:B------:R-:W-:Y:S01]  /*0e90*/  STG.E.U8 desc[UR4][R34.64+0x8], R21 ;  /* 0x0000081522007986 */ /* 0x000fe2000c101104 */
[----:B------:R-:W-:-:S02]  /*0ea0*/  LOP3.LUT R55, R8, R32, RZ, 0x3c, !PT ;  /* 0x0000002008377212 */ /* 0x000fc400078e3cff */
[----:B------:R-:W-:Y:S01]  /*0eb0*/  LOP3.LUT R9, R9, 0xff, RZ, 0xc0, !PT ;  /* 0x000000ff09097812 */ /* 0x000fe200078ec0ff */
[----:B------:R-:W-:Y:S01]  /*0ec0*/  STG.E.U8 desc[UR4][R34.64+0x9], R20 ;  /* 0x0000091422007986 */ /* 0x000fe2000c101104 */
[----:B0-----:R-:W-:Y:S02]  /*0ed0*/  LOP3.LUT R19, R14, R4, R28, 0x96, !PT ;  /* 0x000000040e137212 */ /* 0x001fe400078e961c */
[----:B------:R-:W-:Y:S01]  /*0ee0*/  IADD3 R62, P0, PT, R9, UR6, RZ ;  /* 0x00000006093e7c10 */ /* 0x000fe2000ff1e0ff */
[----:B------:R-:W-:Y:S01]  /*0ef0*/  STG.E.U8 desc[UR4][R34.64+0x4], R55 ;  /* 0x0000043722007986 */ /* 0x000fe2000c101104 */
[----:B------:R-:W-:Y:S02]  /*0f00*/  LOP3.LUT R16, R7, R21, RZ, 0x3c, !PT ;  /* 0x0000001507107212 */ /* 0x000fe400078e3cff */
[----:B------:R-:W-:Y:S01]  /*0f10*/  LOP3.LUT R24, R6, R30, RZ, 0x3c, !PT ;  /* 0x0000001e06187212 */ /* 0x000fe200078e3cff */
[----:B------:R-:W-:Y:S01]  /*0f20*/  IMAD.X R63, RZ, RZ, UR7, P0 ;  /* 0x00000007ff3f7e24 */ /* 0x000fe200080e06ff */
[----:B------:R-:W-:Y:S01]  /*0f30*/  LOP3.LUT R14, R5, R20, RZ, 0x3c, !PT ;  /* 0x00000014050e7212 */ /* 0x000fe200078e3cff */
[----:B------:R-:W-:Y:S01]  /*0f40*/  STG.E.U8 desc[UR4][R34.64+0xa], R19 ;  /* 0x00000a1322007986 */ /* 0x000fe2000c101104 */
[----:B------:R-:W-:-:S03]  /*0f50*/  LOP3.LUT R22, R4, R28, RZ, 0x3c, !PT ;  /* 0x0000001c04167212 */ /* 0x000fc600078e3cff */
[----:B------:R-:W-:Y:S04]  /*0f60*/  STG.E.U8 desc[UR4][R34.64+0x5], R24 ;  /* 0x0000051822007986 */ /* 0x000fe8000c101104 */
[----:B------:R-:W-:Y:S04]  /*0f70*/  STG.E.U8 desc[UR4][R34.64+0x6], R22 ;  /* 0x0000061622007986 */ /* 0x000fe8000c101104 */
[----:B------:R0:W-:Y:S04]  /*0f80*/  STG.E.U8 desc[UR4][R34.64+0xc], R16 ;  /* 0x00000c1022007986 */ /* 0x0001e8000c101104 */
[----:B------:R1:W-:Y:S01]  /*0f90*/  STG.E.U8 desc[UR4][R34.64+0xd], R14 ;  /* 0x00000d0e22007986 */ /* 0x0003e2000c101104 */
[----:B--2---:R-:W-:-:S02]  /*0fa0*/  LOP3.LUT R27, R12, R27, RZ, 0x3c, !PT ;  /* 0x0000001b0c1b7212 */ /* 0x004fc400078e3cff */
[----:B------:R-:W-:Y:S02]  /*0fb0*/  LOP3.LUT R12, R3, R19, RZ, 0x3c, !PT ;  /* 0x00000013030c7212 */ /* 0x000fe400078e3cff */
[----:B------:R-:W-:Y:S01]  /*0fc0*/  LOP3.LUT R18, R53, R2, R27, 0x96, !PT ;  /* 0x0000000235127212 */ /* 0x000fe200078e961b */
[----:B------:R-:W-:Y:S01]  /*0fd0*/  STG.E.U8 desc[UR4][R34.64+0x3], R27 ;  /* 0x0000031b22007986 */ /* 0x000fe2000c101104 */
[----:B------:R-:W-:Y:S02]  /*0fe0*/  LOP3.LUT R53, R2, R27, RZ, 0x3c, !PT ;  /* 0x0000001b02357212 */ /* 0x000fe400078e3cff */
[----:B------:R-:W-:Y:S01]  /*0ff0*/  LOP3.LUT R11, R0, R18, RZ, 0x3c, !PT ;  /* 0x00000012000b7212 */ /* 0x000fe200078e3cff */
[----:B------:R2:W-:Y:S04]  /*1000*/  STG.E.U8 desc[UR4][R34.64+0xe], R12 ;  /* 0x00000e0c22007986 */ /* 0x0005e8000c101104 */
[----:B------:R-:W-:Y:S04]  /*1010*/  STG.E.U8 desc[UR4][R34.64+0xb], R18 ;  /* 0x00000b1222007986 */ /* 0x000fe8000c101104 */
[----:B------:R3:W-:Y:S04]  /*1020*/  STG.E.U8 desc[UR4][R34.64+0x7], R53 ;  /* 0x0000073522007986 */ /* 0x0007e8000c101104 */
[----:B------:R-:W-:Y:S04]  /*1030*/  STG.E.U8 desc[UR4][R34.64+0xf], R11 ;  /* 0x00000f0b22007986 */ /* 0x000fe8000c101104 */
[----:B------:R-:W4:Y:S01]  /*1040*/  LDG.E.U8 R62, desc[UR4][R62.64] ;  /* 0x000000043e3e7981 */ /* 0x000f22000c1e1100 */
[----:B------:R-:W-:-:S04]  /*1050*/  LOP3.LUT R5, R5, 0xffff, R20, 0x48, !PT ;  /* 0x0000ffff05057812 */ /* 0x000fc800078e4814 */
[----:B------:R-:W-:-:S04]  /*1060*/  LOP3.LUT R5, R5, 0xff, RZ, 0xc0, !PT ;  /* 0x000000ff05057812 */ /* 0x000fc800078ec0ff */
[----:B------:R-:W-:-:S05]  /*1070*/  IADD3 R4, P0, PT, R5, UR6, RZ ;  /* 0x0000000605047c10 */ /* 0x000fca000ff1e0ff */
[----:B------:R-:W-:Y:S01]  /*1080*/  IMAD.X R5, RZ, RZ, UR7, P0 ;  /* 0x00000007ff057e24 */ /* 0x000fe200080e06ff */
[----:B----4-:R-:W-:-:S05]  /*1090*/  LOP3.LUT R61, R61, R62, RZ, 0x3c, !PT ;  /* 0x0000003e3d3d7212 */ /* 0x010fca00078e3cff */
        /* <DEDUP_REMOVED lines=8> */
[----:B------:R4:W2:Y:S01]  /*1120*/  LDG.E.U8 R6, desc[UR4][R2.64] ;  /* 0x0000000402067981 */ /* 0x0008a2000c1e1100 */
[----:B------:R-:W-:-:S04]  /*1130*/  LOP3.LUT R0, R0, 0xffff, R18, 0x48, !PT ;  /* 0x0000ffff00007812 */ /* 0x000fc800078e4812 */
[----:B------:R-:W-:-:S04]  /*1140*/  LOP3.LUT R0, R0, 0xff, RZ, 0xc0, !PT ;  /* 0x000000ff00007812 */ /* 0x000fc800078ec0ff */
[----:B----4-:R-:W-:-:S05]  /*1150*/  IADD3 R2, P0, PT, R0, UR6, RZ ;  /* 0x0000000600027c10 */ /* 0x010fca000ff1e0ff */
[----:B------:R-:W-:Y:S01]  /*1160*/  IMAD.X R3, RZ, RZ, UR7, P0 ;  /* 0x00000007ff037e24 */ /* 0x000fe200080e06ff */
[----:B--2---:R-:W-:-:S05]  /*1170*/  LOP3.LUT R15, R15, R6, RZ, 0x3c, !PT ;  /* 0x000000060f0f7212 */ /* 0x004fca00078e3cff */
[----:B------:R-:W-:Y:S04]  /*1180*/  STG.E.U8 desc[UR4][R34.64+0x12], R15 ;  /* 0x0000120f22007986 */ /* 0x000fe8000c101104 */
[----:B------:R2:W4:Y:S01]  /*1190*/  LDG.E.U8 R4, desc[UR4][R2.64] ;  /* 0x0000000402047981 */ /* 0x000522000c1e1100 */
[C---:B------:R-:W-:Y:S01]  /*11a0*/  PRMT R0, R10.reuse, 0x8880, RZ ;  /* 0x000088800a007816 */ /* 0x040fe200000000ff */
[----:B------:R-:W-:Y:S01]  /*11b0*/  IMAD.SHL.U32 R10, R10, 0x2, RZ ;  /* 0x000000020a0a7824 */ /* 0x000fe200078e00ff */
[----:B------:R-:W-:Y:S02]  /*11c0*/  LOP3.LUT R56, R56, R60, R61, 0x96, !PT ;  /* 0x0000003c38387212 */ /* 0x000fe400078e963d */
[----:B------:R-:W-:Y:S02]  /*11d0*/  LOP3.LUT R31, R31, R59, R17, 0x96, !PT ;  /* 0x0000003b1f1f7212 */ /* 0x000fe400078e9611 */
[----:B------:R-:W-:Y:S01]  /*11e0*/  LOP3.LUT R29, R29, R58, R15, 0x96, !PT ;  /* 0x0000003a1d1d7212 */ /* 0x000fe200078e960f */
[----:B------:R-:W-:Y:S01]  /*11f0*/  STG.E.U8 desc[UR4][R34.64+0x18], R56 ;  /* 0x0000183822007986 */ /* 0x000fe2000c101104 */
[----:B------:R-:W-:-:S02]  /*1200*/  PRMT R0, R0, 0x7710, RZ ;  /* 0x0000771000007816 */ /* 0x000fc400000000ff */
[----:B------:R-:W-:Y:S01]  /*1210*/  LOP3.LUT R60, R60, R61, RZ, 0x3c, !PT ;  /* 0x0000003d3c3c7212 */ /* 0x000fe200078e3cff */
[----:B------:R-:W-:Y:S01]  /*1220*/  STG.E.U8 desc[UR4][R34.64+0x19], R31 ;  /* 0x0000191f22007986 */ /* 0x000fe2000c101104 */
[----:B------:R-:W-:Y:S02]  /*1230*/  LOP3.LUT R26, R26, R56, RZ, 0x3c, !PT ;  /* 0x000000381a1a7212 */ /* 0x000fe400078e3cff */
[----:B------:R-:W-:Y:S01]  /*1240*/  LOP3.LUT R59, R59, R17, RZ, 0x3c, !PT ;  /* 0x000000113b3b7212 */ /* 0x000fe200078e3cff */
[----:B------:R-:W-:Y:S01]  /*1250*/  STG.E.U8 desc[UR4][R34.64+0x1a], R29 ;  /* 0x00001a1d22007986 */ /* 0x000fe2000c101104 */
[----:B------:R-:W-:Y:S02]  /*1260*/  LOP3.LUT R25, R25, R31, RZ, 0x3c, !PT ;  /* 0x0000001f19197212 */ /* 0x000fe400078e3cff */
[----:B------:R-:W-:Y:S01]  /*1270*/  LOP3.LUT R58, R58, R15, RZ, 0x3c, !PT ;  /* 0x0000000f3a3a7212 */ /* 0x000fe200078e3cff */
[----:B------:R-:W-:Y:S01]  /*1280*/  STG.E.U8 desc[UR4][R34.64+0x1c], R26 ;  /* 0x00001c1a22007986 */ /* 0x000fe2000c101104 */
[----:B------:R-:W-:-:S02]  /*1290*/  LOP3.LUT R23, R23, R29, RZ, 0x3c, !PT ;  /* 0x0000001d17177212 */ /* 0x000fc400078e3cff */
[----:B------:R-:W-:Y:S01]  /*12a0*/  SHF.R.U32.HI R5, RZ, 0x7, R0 ;  /* 0x00000007ff057819 */ /* 0x000fe20000011600 */
[----:B------:R-:W-:Y:S01]  /*12b0*/  STG.E.U8 desc[UR4][R34.64+0x1d], R25 ;  /* 0x00001d1922007986 */ /* 0x000fe2000c101104 */
[----:B------:R-:W-:Y:S02]  /*12c0*/  PRMT R8, R55, 0x7610, R8 ;  /* 0x0000761037087816 */ /* 0x000fe40000000008 */
[----:B------:R-:W-:Y:S01]  /*12d0*/  LOP3.LUT R10, R10, 0x1b, R5, 0x78, !PT ;  /* 0x0000001b0a0a7812 */ /* 0x000fe200078e7805 */
[----:B------:R-:W-:Y:S01]  /*12e0*/  STG.E.U8 desc[UR4][R34.64+0x1e], R23 ;  /* 0x00001e1722007986 */ /* 0x000fe2000c101104 */
[C---:B------:R-:W-:Y:S02]  /*12f0*/  PRMT R7, R16.reuse, 0x7610, R7 ;  /* 0x0000761010077816 */ /* 0x040fe40000000007 */
[----:B------:R-:W-:Y:S01]  /*1300*/  PRMT R62, R16, 0x7610, R62 ;  /* 0x00007610103e7816 */ /* 0x000fe2000000003e */
[----:B------:R-:W-:Y:S01]  /*1310*/  STG.E.U8 desc[UR4][R34.64+0x15], R59 ;  /* 0x0000153b22007986 */ /* 0x000fe2000c101104 */
[----:B0-----:R-:W-:-:S02]  /*1320*/  PRMT R16, R20, 0x7610, R16 ;  /* 0x0000761014107816 */ /* 0x001fc40000000010 */
[----:B------:R-:W-:Y:S01]  /*1330*/  PRMT R63, R20, 0x7610, R63 ;  /* 0x00007610143f7816 */ /* 0x000fe2000000003f */
[----:B------:R-:W-:Y:S01]  /*1340*/  STG.E.U8 desc[UR4][R34.64+0x16], R58 ;  /* 0x0000163a22007986 */ /* 0x000fe2000c101104 */
[C---:B------:R-:W-:Y:S02]  /*1350*/  PRMT R5, R14.reuse, 0x7610, R5 ;  /* 0x000076100e057816 */ /* 0x040fe40000000005 */
[----:B------:R-:W-:Y:S01]  /*1360*/  PRMT R64, R14, 0x7610, R64 ;  /* 0x000076100e407816 */ /* 0x000fe20000000040 */
[----:B------:R-:W-:Y:S01]  /*1370*/  STG.E.U8 desc[UR4][R34.64+0x14], R60 ;  /* 0x0000143c22007986 */ /* 0x000fe2000c101104 */
[C---:B--2---:R-:W-:Y:S02]  /*1380*/  PRMT R3, R12.reuse, 0x7610, R3 ;  /* 0x000076100c037816 */ /* 0x044fe40000000003 */
[----:B------:R-:W-:Y:S02]  /*1390*/  PRMT R65, R12, 0x7610, R65 ;  /* 0x000076100c417816 */ /* 0x000fe40000000041 */
[----:B------:R-:W-:-:S02]  /*13a0*/  PRMT R2, R53, 0x7610, R2 ;  /* 0x0000761035027816 */ /* 0x000fc40000000002 */
[----:B------:R-:W-:Y:S02]  /*13b0*/  PRMT R66, R53, 0x7610, R66 ;  /* 0x0000761035427816 */ /* 0x000fe40000000042 */
[----:B------:R-:W-:Y:S02]  /*13c0*/  PRMT R9, R32, 0x7610, R9 ;  /* 0x0000761020097816 */ /* 0x000fe40000000009 */
[----:B------:R-:W-:Y:S02]  /*13d0*/  PRMT R6, R24, 0x7610, R6 ;  /* 0x0000761018067816 */ /* 0x000fe40000000006 */
[----:B------:R-:W-:Y:S02]  /*13e0*/  PRMT R20, R28, 0x7610, R20 ;  /* 0x000076101c147816 */ /* 0x000fe40000000014 */
[----:B-1----:R-:W-:Y:S02]  /*13f0*/  PRMT R14, R19, 0x7610, R14 ;  /* 0x00007610130e7816 */ /* 0x002fe4000000000e */
[----:B------:R-:W-:-:S02]  /*1400*/  PRMT R12, R27, 0x7610, R12 ;  /* 0x000076101b0c7816 */ /* 0x000fc4000000000c */
[----:B---3--:R-:W-:Y:S02]  /*1410*/  PRMT R53, R18, 0x7610, R53 ;  /* 0x0000761012357816 */ /* 0x008fe40000000035 */
[----:B------:R-:W-:Y:S02]  /*1420*/  PRMT R0, R11, 0x7610, R0 ;  /* 0x000076100b007816 */ /* 0x000fe40000000000 */
[----:B----4-:R-:W-:Y:S02]  /*1430*/  LOP3.LUT R13, R13, R4, RZ, 0x3c, !PT ;  /* 0x000000040d0d7212 */ /* 0x010fe400078e3cff */
[----:B------:R-:W-:Y:S02]  /*1440*/  PRMT R4, R22, 0x7610, R4 ;  /* 0x0000761016047816 */ /* 0x000fe40000000004 */
[----:B------:R-:W-:Y:S01]  /*1450*/  LOP3.LUT R54, R54, R57, R13, 0x96, !PT ;  /* 0x0000003936367212 */ /* 0x000fe200078e960d */
[----:B------:R-:W-:Y:S01]  /*1460*/  STG.E.U8 desc[UR4][R34.64+0x13], R13 ;  /* 0x0000130d22007986 */ /* 0x000fe2000c101104 */
[----:B------:R-:W-:-:S02]  /*1470*/  LOP3.LUT R57, R57, R13, RZ, 0x3c, !PT ;  /* 0x0000000d39397212 */ /* 0x000fc400078e3cff */
[----:B------:R-:W-:Y:S01]  /*1480*/  LOP3.LUT R52, R52, R54, RZ, 0x3c, !PT ;  /* 0x0000003634347212 */ /* 0x000fe200078e3cff */
[----:B------:R-:W-:Y:S04]  /*1490*/  STG.E.U8 desc[UR4][R34.64+0x1b], R54 ;  /* 0x00001b3622007986 */ /* 0x000fe8000c101104 */
[----:B------:R-:W-:Y:S04]  /*14a0*/  STG.E.U8 desc[UR4][R34.64+0x17], R57 ;  /* 0x0000173922007986 */ /* 0x000fe8000c101104 */
[----:B------:R0:W-:Y:S02]  /*14b0*/  STG.E.U8 desc[UR4][R34.64+0x1f], R52 ;  /* 0x00001f3422007986 */ /* 0x0001e4000c101104 */
[----:B0-----:R-:W-:-:S02]  /*14c0*/  PRMT R34, R55, 0x7610, R34 ;  /* 0x0000761037227816 */ /* 0x001fc40000000022 */
[C---:B------:R-:W-:Y:S02]  /*14d0*/  PRMT R55, R21.reuse, 0x7610, R55 ;  /* 0x0000761015377816 */ /* 0x040fe40000000037 */
[----:B------:R-:W-:Y:S02]  /*14e0*/  PRMT R35, R21, 0x7610, R35 ;  /* 0x0000761015237816 */ /* 0x000fe40000000023 */
[----:B------:R-:W-:-:S07]  /*14f0*/  PRMT R21, R30, 0x7610, R21 ;  /* 0x000076101e157816 */ /* 0x000fce0000000015 */
.L_x_3:
[----:B-----5:R-:W-:-:S04]  /*1500*/  LOP3.LUT R67, R38, R37, RZ, 0x3c, !PT ;  /* 0x0000002526437212 */ /* 0x020fc800078e3cff */
[C---:B------:R-:W-:Y:S01]  /*1510*/  PRMT R68, R67.reuse, 0x8880, RZ ;  /* 0x0000888043447816 */ /* 0x040fe200000000ff */
[----:B------:R-:W-:-:S03]  /*1520*/  IMAD.SHL.U32 R67, R67, 0x2, RZ ;  /* 0x0000000243437824 */ /* 0x000fc600078e00ff */
[----:B------:R-:W-:-:S13]  /*1530*/  ISETP.GE.AND P0, PT, R68, RZ, PT ;  /* 0x000000ff4400720c */ /* 0x000fda0003f06270 */
[----:B------:R-:W-:-:S04]  /*1540*/  @!P0 LOP3.LUT R67, R67, 0x1b, RZ, 0x3c, !PT ;  /* 0x0000001b43438812 */ /* 0x000fc800078e3cff */
[----:B------:R-:W-:Y:S02]  /*1550*/  LOP3.LUT R30, R67, R30, RZ, 0x3c, !PT ;  /* 0x0000001e431e7212 */ /* 0x000fe400078e3cff */
[----:B------:R-:W-:Y:S02]  /*1560*/  LOP3.LUT R67, R39, R38, RZ, 0x3c, !PT ;  /* 0x0000002627437212 */ /* 0x000fe400078e3cff */
[----:B------:R-:W-:Y:S02]  /*1570*/  LOP3.LUT R30, R30, R37, RZ, 0x3c, !PT ;  /* 0x000000251e1e7212 */ /* 0x000fe400078e3cff */
[C---:B------:R-:W-:Y:S01]  /*1580*/  PRMT R68, R67.reuse, 0x8880, RZ ;  /* 0x0000888043447816 */ /* 0x040fe200000000ff */
[----:B------:R-:W-:-:S03]  /*1590*/  IMAD.SHL.U32 R67, R67, 0x2, RZ ;  /* 0x0000000243437824 */ /* 0x000fc600078e00ff */
[----:B------:R-:W-:-:S13]  /*15a0*/  ISETP.GE.AND P0, PT, R68, RZ, PT ;  /* 0x000000ff4400720c */ /* 0x000fda0003f06270 */
[----:B------:R-:W-:-:S04]  /*15b0*/  @!P0 LOP3.LUT R67, R67, 0x1b, RZ, 0x3c, !PT ;  /* 0x0000001b43438812 */ /* 0x000fc800078e3cff */
[----:B------:R-:W-:-:S04]  /*15c0*/  LOP3.LUT R67, R67, R28, RZ, 0x3c, !PT ;  /* 0x0000001c43437212 */ /* 0x000fc800078e3cff */
[----:B------:R-:W-:Y:S02]  /*15d0*/  LOP3.LUT R28, R67, R38, RZ, 0x3c, !PT ;  /* 0x00000026431c7212 */ /* 0x000fe400078e3cff */
[----:B------:R-:W-:Y:S02]  /*15e0*/  LOP3.LUT R67, R37, R40, RZ, 0x3c, !PT ;  /* 0x0000002825437212 */ /* 0x000fe400078e3cff */
[----:B------:R-:W-:Y:S02]  /*15f0*/  LOP3.LUT R38, R38, R37, R40, 0x96, !PT ;  /* 0x0000002526267212 */ /* 0x000fe400078e9628 */
[C---:B------:R-:W-:Y:S01]  /*1600*/  PRMT R37, R67.reuse, 0x8880, RZ ;  /* 0x0000888043257816 */ /* 0x040fe200000000ff */
[----:B------:R-:W-:-:S03]  /*1610*/  IMAD.SHL.U32 R67, R67, 0x2, RZ ;  /* 0x0000000243437824 */ /* 0x000fc600078e00ff */
[----:B------:R-:W-:Y:S02]  /*1620*/  ISETP.GE.AND P0, PT, R37, RZ, PT ;  /* 0x000000ff2500720c */ /* 0x000fe40003f06270 */
[----:B------:R-:W-:-:S11]  /*1630*/  LOP3.LUT R37, R44, R43, RZ, 0x3c, !PT ;  /* 0x0000002b2c257212 */ /* 0x000fd600078e3cff */
[----:B------:R-:W-:-:S04]  /*1640*/  @!P0 LOP3.LUT R67, R67, 0x1b, RZ, 0x3c, !PT ;  /* 0x0000001b43438812 */ /* 0x000fc800078e3cff */
[----:B------:R-:W-:Y:S02]  /*1650*/  LOP3.LUT R67, R67, R32, RZ, 0x3c, !PT ;  /* 0x0000002043437212 */ /* 0x000fe400078e3cff */
[--C-:B------:R-:W-:Y:S02]  /*1660*/  LOP3.LUT R32, R30, R38, R39.reuse, 0x96, !PT ;  /* 0x000000261e207212 */ /* 0x100fe400078e9627 */
[-C--:B------:R-:W-:Y:S02]  /*1670*/  LOP3.LUT R67, R67, R40.reuse, RZ, 0x3c, !PT ;  /* 0x0000002843437212 */ /* 0x080fe400078e3cff */
[----:B------:R-:W-:Y:S02]  /*1680*/  LOP3.LUT R40, R39, R40, RZ, 0x3c, !PT ;  /* 0x0000002827287212 */ /* 0x000fe400078e3cff */
[-CC-:B------:R-:W-:Y:S02]  /*1690*/  LOP3.LUT R30, R67, R38.reuse, R39.reuse, 0x96, !PT ;  /* 0x00000026431e7212 */ /* 0x180fe400078e9627 */
[----:B------:R-:W-:-:S02]  /*16a0*/  LOP3.LUT R39, R28, R38, R39, 0x96, !PT ;  /* 0x000000261c277212 */ /* 0x000fc400078e9627 */
[C---:B------:R-:W-:Y:S01]  /*16b0*/  PRMT R28, R40.reuse, 0x8880, RZ ;  /* 0x00008880281c7816 */ /* 0x040fe200000000ff */
[----:B------:R-:W-:-:S03]  /*16c0*/  IMAD.SHL.U32 R40, R40, 0x2, RZ ;  /* 0x0000000228287824 */ /* 0x000fc600078e00ff */
[----:B------:R-:W-:Y:S02]  /*16d0*/  ISETP.GE.AND P0, PT, R28, RZ, PT ;  /* 0x000000ff1c00720c */ /* 0x000fe40003f06270 */
[----:B------:R-:W-:-:S04]  /*16e0*/  LOP3.LUT R28, R42, R41, RZ, 0x3c, !PT ;  /* 0x000000292a1c7212 */ /* 0x000fc800078e3cff */
[----:B------:R-:W-:-:S04]  /*16f0*/  PRMT R28, R28, 0x8880, RZ ;  /* 0x000088801c1c7816 */ /* 0x000fc800000000ff */
[----:B------:R-:W-:Y:S02]  /*1700*/  ISETP.GE.AND P1, PT, R28, RZ, PT ;  /* 0x000000ff1c00720c */ /* 0x000fe40003f26270 */
[----:B------:R-:W-:Y:S02]  /*1710*/  LOP3.LUT R28, R43, R42, RZ, 0x3c, !PT ;  /* 0x0000002a2b1c7212 */ /* 0x000fe400078e3cff */
[----:B------:R-:W-:Y:S02]  /*1720*/  @!P0 LOP3.LUT R40, R40, 0x1b, RZ, 0x3c, !PT ;  /* 0x0000001b28288812 */ /* 0x000fe400078e3cff */
[----:B------:R-:W-:Y:S02]  /*1730*/  PRMT R28, R28, 0x8880, RZ ;  /* 0x000088801c1c7816 */ /* 0x000fe400000000ff */
[----:B------:R-:W-:Y:S02]  /*1740*/  LOP3.LUT R27, R40, R27, RZ, 0x3c, !PT ;  /* 0x0000001b281b7212 */ /* 0x000fe400078e3cff */
[----:B------:R-:W-:-:S02]  /*1750*/  ISETP.GE.AND P0, PT, R28, RZ, PT ;  /* 0x000000ff1c00720c */ /* 0x000fc40003f06270 */
[----:B------:R-:W-:Y:S02]  /*1760*/  LOP3.LUT R28, R42, R41, RZ, 0x3c, !PT ;  /* 0x000000292a1c7212 */ /* 0x000fe400078e3cff */
[----:B------:R-:W-:Y:S02]  /*1770*/  PRMT R40, R37, 0x8880, RZ ;  /* 0x0000888025287816 */ /* 0x000fe400000000ff */
[----:B------:R-:W-:Y:S01]  /*1780*/  LOP3.LUT R27, R27, R38, RZ, 0x3c, !PT ;  /* 0x000000261b1b7212 */ /* 0x000fe200078e3cff */
[----:B------:R-:W-:Y:S01]  /*1790*/  IMAD.SHL.U32 R37, R28, 0x2, RZ ;  /* 0x000000021c257824 */ /* 0x000fe200078e00ff */
[C---:B------:R-:W-:Y:S01]  /*17a0*/  LOP3.LUT R38, R33.reuse, 0xff, RZ, 0xc0, !PT ;  /* 0x000000ff21267812 */ /* 0x040fe200078ec0ff */
[----:B------:R-:W-:Y:S02]  /*17b0*/  IMAD.MOV.U32 R28, RZ, RZ, R40 ;  /* 0x000000ffff1c7224 */ /* 0x000fe400078e0028 */
[----:B------:R-:W-:Y:S01]  /*17c0*/  VIADD R33, R33, 0x1 ;  /* 0x0000000121217836 */ /* 0x000fe20000000000 */
[----:B------:R-:W-:-:S02]  /*17d0*/  @!P1 LOP3.LUT R37, R37, 0x1b, RZ, 0x3c, !PT ;  /* 0x0000001b25259812 */ /* 0x000fc400078e3cff */
[----:B------:R-:W-:Y:S02]  /*17e0*/  ISETP.GE.AND P1, PT, R28, RZ, PT ;  /* 0x000000ff1c00720c */ /* 0x000fe40003f26270 */
[----:B------:R-:W-:Y:S02]  /*17f0*/  LOP3.LUT R34, R37, R34, RZ, 0x3c, !PT ;  /* 0x0000002225227212 */ /* 0x000fe400078e3cff */
[-C--:B------:R-:W-:Y:S02]  /*1800*/  LOP3.LUT R37, R44, R41.reuse, RZ, 0x3c, !PT ;  /* 0x000000292c257212 */ /* 0x080fe400078e3cff */
[----:B------:R-:W-:Y:S02]  /*1810*/  LOP3.LUT R28, R43, R42, RZ, 0x3c, !PT ;  /* 0x0000002a2b1c7212 */ /* 0x000fe400078e3cff */
[----:B------:R-:W-:Y:S02]  /*1820*/  PRMT R40, R37, 0x8880, RZ ;  /* 0x0000888025287816 */ /* 0x000fe400000000ff */
[----:B------:R-:W-:Y:S01]  /*1830*/  LOP3.LUT R34, R34, R41, RZ, 0x3c, !PT ;  /* 0x0000002922227212 */ /* 0x000fe200078e3cff */
[----:B------:R-:W-:-:S02]  /*1840*/  IMAD.SHL.U32 R37, R28, 0x2, RZ ;  /* 0x000000021c257824 */ /* 0x000fc400078e00ff */
[----:B------:R-:W-:-:S03]  /*1850*/  IMAD.MOV.U32 R28, RZ, RZ, R40 ;  /* 0x000000ffff1c7224 */ /* 0x000fc600078e0028 */
[----:B------:R-:W-:Y:S02]  /*1860*/  @!P0 LOP3.LUT R37, R37, 0x1b, RZ, 0x3c, !PT ;  /* 0x0000001b25258812 */ /* 0x000fe400078e3cff */
[----:B------:R-:W-:Y:S02]  /*1870*/  ISETP.GE.AND P2, PT, R28, RZ, PT ;  /* 0x000000ff1c00720c */ /* 0x000fe40003f46270 */
[----:B------:R-:W-:Y:S02]  /*1880*/  LOP3.LUT R28, R46, R45, RZ, 0x3c, !PT ;  /* 0x0000002d2e1c7212 */ /* 0x000fe400078e3cff */
[----:B------:R-:W-:Y:S02]  /*1890*/  LOP3.LUT R37, R37, R24, RZ, 0x3c, !PT ;  /* 0x0000001825257212 */ /* 0x000fe400078e3cff */
[----:B------:R-:W-:Y:S02]  /*18a0*/  LOP3.LUT R24, R44, R43, RZ, 0x3c, !PT ;  /* 0x0000002b2c187212 */ /* 0x000fe400078e3cff */
[----:B------:R-:W-:-:S02]  /*18b0*/  PRMT R28, R28, 0x8880, RZ ;  /* 0x000088801c1c7816 */ /* 0x000fc400000000ff */
[----:B------:R-:W-:Y:S01]  /*18c0*/  LOP3.LUT R37, R37, R42, RZ, 0x3c, !PT ;  /* 0x0000002a25257212 */ /* 0x000fe200078e3cff */
[----:B------:R-:W-:Y:S02]  /*18d0*/  IMAD.SHL.U32 R67, R24, 0x2, RZ ;  /* 0x0000000218437824 */ /* 0x000fe400078e00ff */
[----:B------:R-:W-:Y:S01]  /*18e0*/  IMAD.MOV.U32 R24, RZ, RZ, R28 ;  /* 0x000000ffff187224 */ /* 0x000fe200078e001c */
[----:B------:R-:W-:Y:S02]  /*18f0*/  LOP3.LUT R28, R47, R46, RZ, 0x3c, !PT ;  /* 0x0000002e2f1c7212 */ /* 0x000fe400078e3cff */
[----:B------:R-:W-:Y:S02]  /*1900*/  @!P1 LOP3.LUT R67, R67, 0x1b, RZ, 0x3c, !PT ;  /* 0x0000001b43439812 */ /* 0x000fe400078e3cff */
[----:B------:R-:W-:Y:S02]  /*1910*/  ISETP.GE.AND P0, PT, R24, RZ, PT ;  /* 0x000000ff1800720c */ /* 0x000fe40003f06270 */
[----:B------:R-:W-:-:S02]  /*1920*/  LOP3.LUT R24, R44, R41, RZ, 0x3c, !PT ;  /* 0x000000292c187212 */ /* 0x000fc400078e3cff */
[----:B------:R-:W-:Y:S02]  /*1930*/  PRMT R28, R28, 0x8880, RZ ;  /* 0x000088801c1c7816 */ /* 0x000fe400000000ff */
[----:B------:R-:W-:Y:S01]  /*1940*/  LOP3.LUT R22, R67, R22, RZ, 0x3c, !PT ;  /* 0x0000001643167212 */ /* 0x000fe200078e3cff */
[----:B------:R-:W-:Y:S02]  /*1950*/  IMAD.SHL.U32 R67, R24, 0x2, RZ ;  /* 0x0000000218437824 */ /* 0x000fe400078e00ff */
[----:B------:R-:W-:Y:S01]  /*1960*/  IMAD.MOV.U32 R24, RZ, RZ, R28 ;  /* 0x000000ffff187224 */ /* 0x000fe200078e001c */
[----:B------:R-:W-:Y:S02]  /*1970*/  LOP3.LUT R22, R22, R43, RZ, 0x3c, !PT ;  /* 0x0000002b16167212 */ /* 0x000fe400078e3cff */
[----:B------:R-:W-:Y:S02]  /*1980*/  @!P2 LOP3.LUT R67, R67, 0x1b, RZ, 0x3c, !PT ;  /* 0x0000001b4343a812 */ /* 0x000fe400078e3cff */
[----:B------:R-:W-:-:S02]  /*1990*/  ISETP.GE.AND P1, PT, R24, RZ, PT ;  /* 0x000000ff1800720c */ /* 0x000fc40003f26270 */
[----:B------:R-:W-:Y:S02]  /*19a0*/  LOP3.LUT R24, R48, R47, RZ, 0x3c, !PT ;  /* 0x0000002f30187212 */ /* 0x000fe400078e3cff */
[----:B------:R-:W-:Y:S02]  /*19b0*/  LOP3.LUT R66, R67, R66, RZ, 0x3c, !PT ;  /* 0x0000004243427212 */ /* 0x000fe400078e3cff */
[----:B------:R-:W-:Y:S02]  /*19c0*/  PRMT R28, R24, 0x8880, RZ ;  /* 0x00008880181c7816 */ /* 0x000fe400000000ff */
[----:B------:R-:W-:Y:S02]  /*19d0*/  LOP3.LUT R24, R46, R45, RZ, 0x3c, !PT ;  /* 0x0000002d2e187212 */ /* 0x000fe400078e3cff */
[----:B------:R-:W-:Y:S02]  /*19e0*/  ISETP.GE.AND P2, PT, R28, RZ, PT ;  /* 0x000000ff1c00720c */ /* 0x000fe40003f46270 */
[----:B------:R-:W-:Y:S01]  /*19f0*/  LOP3.LUT R28, R47, R46, RZ, 0x3c, !PT ;  /* 0x0000002e2f1c7212 */ /* 0x000fe200078e3cff */
[----:B------:R-:W-:-:S04]  /*1a00*/  IMAD.SHL.U32 R24, R24, 0x2, RZ ;  /* 0x0000000218187824 */ /* 0x000fc800078e00ff */
[----:B------:R-:W-:Y:S01]  /*1a10*/  IMAD.SHL.U32 R28, R28, 0x2, RZ ;  /* 0x000000021c1c7824 */ /* 0x000fe200078e00ff */
[----:B------:R-:W-:-:S04]  /*1a20*/  @!P0 LOP3.LUT R24, R24, 0x1b, RZ, 0x3c, !PT ;  /* 0x0000001b18188812 */ /* 0x000fc800078e3cff */
[----:B------:R-:W-:Y:S02]  /*1a30*/  LOP3.LUT R24, R24, R35, RZ, 0x3c, !PT ;  /* 0x0000002318187212 */ /* 0x000fe400078e3cff */
[----:B------:R-:W-:Y:S02]  /*1a40*/  LOP3.LUT R35, R48, R47, RZ, 0x3c, !PT ;  /* 0x0000002f30237212 */ /* 0x000fe400078e3cff */
[----:B------:R-:W-:-:S03]  /*1a50*/  @!P1 LOP3.LUT R28, R28, 0x1b, RZ, 0x3c, !PT ;  /* 0x0000001b1c1c9812 */ /* 0x000fc600078e3cff */
[----:B------:R-:W-:Y:S01]  /*1a60*/  IMAD.SHL.U32 R40, R35, 0x2, RZ ;  /* 0x0000000223287824 */ /* 0x000fe200078e00ff */
[----:B------:R-:W-:-:S04]  /*1a70*/  LOP3.LUT R63, R28, R63, RZ, 0x3c, !PT ;  /* 0x0000003f1c3f7212 */ /* 0x000fc800078e3cff */
[----:B------:R-:W-:Y:S02]  /*1a80*/  @!P2 LOP3.LUT R40, R40, 0x1b, RZ, 0x3c, !PT ;  /* 0x0000001b2828a812 */ /* 0x000fe400078e3cff */
[----:B------:R-:W-:Y:S02]  /*1a90*/  LOP3.LUT R63, R63, R46, RZ, 0x3c, !PT ;  /* 0x0000002e3f3f7212 */ /* 0x000fe400078e3cff */
[----:B------:R-:W-:Y:S02]  /*1aa0*/  LOP3.LUT R28, R40, R19, RZ, 0x3c, !PT ;  /* 0x00000013281c7212 */ /* 0x000fe400078e3cff */
[----:B------:R-:W-:Y:S02]  /*1ab0*/  LOP3.LUT R19, R48, R45, RZ, 0x3c, !PT ;  /* 0x0000002d30137212 */ /* 0x000fe400078e3cff */
[----:B------:R-:W-:Y:S02]  /*1ac0*/  LOP3.LUT R28, R28, R47, RZ, 0x3c, !PT ;  /* 0x0000002f1c1c7212 */ /* 0x000fe400078e3cff */
[C---:B------:R-:W-:Y:S01]  /*1ad0*/  PRMT R35, R19.reuse, 0x8880, RZ ;  /* 0x0000888013237816 */ /* 0x040fe200000000ff */
[----:B------:R-:W-:-:S03]  /*1ae0*/  IMAD.SHL.U32 R19, R19, 0x2, RZ ;  /* 0x0000000213137824 */ /* 0x000fc600078e00ff */
[----:B------:R-:W-:-:S13]  /*1af0*/  ISETP.GE.AND P0, PT, R35, RZ, PT ;  /* 0x000000ff2300720c */ /* 0x000fda0003f06270 */
[----:B------:R-:W-:-:S04]  /*1b00*/  @!P0 LOP3.LUT R19, R19, 0x1b, RZ, 0x3c, !PT ;  /* 0x0000001b13138812 */ /* 0x000fc800078e3cff */
[----:B------:R-:W-:Y:S02]  /*1b10*/  LOP3.LUT R18, R19, R18, RZ, 0x3c, !PT ;  /* 0x0000001213127212 */ /* 0x000fe400078e3cff */
[----:B------:R-:W-:-:S04]  /*1b20*/  LOP3.LUT R19, R50, R49, RZ, 0x3c, !PT ;  /* 0x0000003132137212 */ /* 0x000fc800078e3cff */
        /* <DEDUP_REMOVED lines=8> */
[----:B------:R-:W-:Y:S01]  /*1bb0*/  IMAD.SHL.U32 R40, R19, 0x2, RZ ;  /* 0x0000000213287824 */ /* 0x000fe200078e00ff */
[----:B------:R-:W-:Y:S02]  /*1bc0*/  LOP3.LUT R19, R49, R36, RZ, 0x3c, !PT ;  /* 0x0000002431137212 */ /* 0x000fe400078e3cff */
[----:B------:R-:W-:-:S02]  /*1bd0*/  ISETP.GE.AND P0, PT, R35, RZ, PT ;  /* 0x000000ff2300720c */ /* 0x000fc40003f06270 */
[C---:B------:R-:W-:Y:S01]  /*1be0*/  PRMT R35, R19.reuse, 0x8880, RZ ;  /* 0x0000888013237816 */ /* 0x040fe200000000ff */
[----:B------:R-:W-:-:S10]  /*1bf0*/  IMAD.SHL.U32 R19, R19, 0x2, RZ ;  /* 0x0000000213137824 */ /* 0x000fd400078e00ff */
[----:B------:R-:W-:Y:S02]  /*1c00*/  @!P0 LOP3.LUT R40, R40, 0x1b, RZ, 0x3c, !PT ;  /* 0x0000001b28288812 */ /* 0x000fe400078e3cff */
[----:B------:R-:W-:Y:S02]  /*1c10*/  ISETP.GE.AND P0, PT, R35, RZ, PT ;  /* 0x000000ff2300720c */ /* 0x000fe40003f06270 */
[----:B------:R-:W-:Y:S02]  /*1c20*/  LOP3.LUT R35, R51, R36, RZ, 0x3c, !PT ;  /* 0x0000002433237212 */ /* 0x000fe400078e3cff */
[----:B------:R-:W-:Y:S02]  /*1c30*/  LOP3.LUT R65, R40, R65, RZ, 0x3c, !PT ;  /* 0x0000004128417212 */ /* 0x000fe400078e3cff */
[----:B------:R-:W-:-:S07]  /*1c40*/  PRMT R40, R35, 0x8880, RZ ;  /* 0x0000888023287816 */ /* 0x000fce00000000ff */
[----:B------:R-:W-:Y:S02]  /*1c50*/  @!P0 LOP3.LUT R19, R19, 0x1b, RZ, 0x3c, !PT ;  /* 0x0000001b13138812 */ /* 0x000fe400078e3cff */
[----:B------:R-:W-:Y:S01]  /*1c60*/  ISETP.GE.AND P0, PT, R40, RZ, PT ;  /* 0x000000ff2800720c */ /* 0x000fe20003f06270 */
[----:B------:R-:W-:Y:S01]  /*1c70*/  IMAD.SHL.U32 R40, R35, 0x2, RZ ;  /* 0x0000000223287824 */ /* 0x000fe200078e00ff */
[----:B------:R-:W-:Y:S02]  /*1c80*/  LOP3.LUT R35, R43, R42, R41, 0x96, !PT ;  /* 0x0000002a2b237212 */ /* 0x000fe400078e9629 */
[----:B------:R-:W-:Y:S02]  /*1c90*/  LOP3.LUT R19, R19, R62, RZ, 0x3c, !PT ;  /* 0x0000003e13137212 */ /* 0x000fe400078e3cff */
[----:B------:R-:W-:Y:S02]  /*1ca0*/  LOP3.LUT R41, R47, R46, R45, 0x96, !PT ;  /* 0x0000002e2f297212 */ /* 0x000fe400078e962d */
[----:B------:R-:W-:-:S02]  /*1cb0*/  LOP3.LUT R45, R24, R45, RZ, 0x3c, !PT ;  /* 0x0000002d182d7212 */ /* 0x000fc400078e3cff */
[----:B------:R-:W-:Y:S02]  /*1cc0*/  LOP3.LUT R24, R65, R50, RZ, 0x3c, !PT ;  /* 0x0000003241187212 */ /* 0x000fe400078e3cff */
[----:B------:R-:W-:Y:S02]  /*1cd0*/  LOP3.LUT R50, R50, R49, R36, 0x96, !PT ;  /* 0x0000003132327212 */ /* 0x000fe400078e9624 */
[----:B------:R-:W-:Y:S02]  /*1ce0*/  @!P0 LOP3.LUT R40, R40, 0x1b, RZ, 0x3c, !PT ;  /* 0x0000001b28288812 */ /* 0x000fe400078e3cff */
[----:B------:R-:W-:Y:S02]  /*1cf0*/  ISETP.GE.U32.AND P0, PT, R38, 0xd, PT ;  /* 0x0000000d2600780c */ /* 0x000fe40003f06070 */
[----:B------:R-:W-:Y:S02]  /*1d00*/  LOP3.LUT R36, R19, R36, RZ, 0x3c, !PT ;  /* 0x0000002413247212 */ /* 0x000fe400078e3cff */
[----:B------:R-:W-:-:S02]  /*1d10*/  LOP3.LUT R11, R40, R11, RZ, 0x3c, !PT ;  /* 0x0000000b280b7212 */ /* 0x000fc400078e3cff */
[-CC-:B------:R-:W-:Y:S02]  /*1d20*/  LOP3.LUT R34, R34, R35.reuse, R44.reuse, 0x96, !PT ;  /* 0x0000002322227212 */ /* 0x180fe400078e962c */
[--C-:B------:R-:W-:Y:S02]  /*1d30*/  LOP3.LUT R22, R22, R35, R44.reuse, 0x96, !PT ;  /* 0x0000002316167212 */ /* 0x100fe400078e962c */
[----:B------:R-:W-:Y:S02]  /*1d40*/  LOP3.LUT R19, R18, R41, RZ, 0x3c, !PT ;  /* 0x0000002912137212 */ /* 0x000fe400078e3cff */
[-C--:B------:R-:W-:Y:S02]  /*1d50*/  LOP3.LUT R66, R66, R35.reuse, RZ, 0x3c, !PT ;  /* 0x0000002342427212 */ /* 0x080fe400078e3cff */
[----:B------:R-:W-:Y:S02]  /*1d60*/  LOP3.LUT R37, R37, R35, R44, 0x96, !PT ;  /* 0x0000002325257212 */ /* 0x000fe400078e962c */
[----:B------:R-:W-:-:S02]  /*1d70*/  LOP3.LUT R63, R63, R41, R48, 0x96, !PT ;  /* 0x000000293f3f7212 */ /* 0x000fc400078e9630 */
[-CC-:B------:R-:W-:Y:S02]  /*1d80*/  LOP3.LUT R18, R45, R41.reuse, R48.reuse, 0x96, !PT ;  /* 0x000000292d127212 */ /* 0x180fe400078e9630 */
[-CC-:B------:R-:W-:Y:S02]  /*1d90*/  LOP3.LUT R64, R64, R50.reuse, R51.reuse, 0x96, !PT ;  /* 0x0000003240407212 */ /* 0x180fe400078e9633 */
[-CC-:B------:R-:W-:Y:S02]  /*1da0*/  LOP3.LUT R38, R36, R50.reuse, R51.reuse, 0x96, !PT ;  /* 0x0000003224267212 */ /* 0x180fe400078e9633 */
[----:B------:R-:W-:Y:S02]  /*1db0*/  LOP3.LUT R44, R24, R50, R51, 0x96, !PT ;  /* 0x00000032182c7212 */ /* 0x000fe400078e9633 */
[----:B------:R-:W-:Y:S02]  /*1dc0*/  PRMT R35, R27, 0x7610, R35 ;  /* 0x000076101b237816 */ /* 0x000fe40000000023 */
[----:B------:R-:W-:-:S02]  /*1dd0*/  LOP3.LUT R41, R28, R41, R48, 0x96, !PT ;  /* 0x000000291c297212 */ /* 0x000fc400078e9630 */
[----:B------:R-:W-:Y:S02]  /*1de0*/  LOP3.LUT R40, R11, R50, RZ, 0x3c, !PT ;  /* 0x000000320b287212 */ /* 0x000fe400078e3cff */
        /* <DEDUP_REMOVED lines=11> */
[----:B------:R-:W-:Y:S01]  /*1ea0*/  PRMT R32, R64, 0x7610, R32 ;  /* 0x0000761040207816 */ /* 0x000fe20000000020 */
[----:B------:R-:W-:Y:S06]  /*1eb0*/  @!P0 BRA `(.L_x_4) ;  /* 0xffffffe800408947 */ /* 0x000fec000383ffff */
[----:B------:R-:W0:Y:S01]  /*1ec0*/  LDCU UR8, c[0x0][0x3a0] ;  /* 0x00007400ff0877ac */ /* 0x000e220008000800 */
[----:B------:R-:W-:-:S04]  /*1ed0*/  LOP3.LUT R18, R25, 0xff, RZ, 0xc0, !PT ;  /* 0x000000ff19127812 */ /* 0x000fc800078ec0ff */
[----:B0-----:R-:W-:-:S05]  /*1ee0*/  IADD3 R18, P0, PT, R18, UR8, RZ ;  /* 0x0000000812127c10 */ /* 0x001fca000ff1e0ff */
[----:B------:R-:W-:-:S05]  /*1ef0*/  IMAD.X R19, RZ, RZ, UR7, P0 ;  /* 0x00000007ff137e24 */ /* 0x000fca00080e06ff */
[----:B------:R0:W2:Y:S01]  /*1f00*/  LDG.E.U8 R33, desc[UR4][R18.64] ;  /* 0x0000000412217981 */ /* 0x0000a2000c1e1100 */
[----:B------:R-:W-:Y:S02]  /*1f10*/  LOP3.LUT R36, R36, 0xff, RZ, 0xc0, !PT ;  /* 0x000000ff24247812 */ /* 0x000fe400078ec0ff */
[----:B------:R-:W-:Y:S02]  /*1f20*/  LOP3.LUT R24, R24, 0xff, RZ, 0xc0, !PT ;  /* 0x000000ff18187812 */ /* 0x000fe400078ec0ff */
[----:B------:R-:W-:Y:S02]  /*1f30*/  LOP3.LUT R30, R30, 0xff, RZ, 0xc0, !PT ;  /* 0x000000ff1e1e7812 */ /* 0x000fe400078ec0ff */
[----:B------:R-:W-:Y:S02]  /*1f40*/  LOP3.LUT R35, R35, 0xff, RZ, 0xc0, !PT ;  /* 0x000000ff23237812 */ /* 0x000fe400078ec0ff */
[----:B0-----:R-:W-:Y:S02]  /*1f50*/  IADD3 R18, P0, PT, R36, UR8, RZ ;  /* 0x0000000824127c10 */ /* 0x001fe4000ff1e0ff */
[----:B------:R-:W-:-:S03]  /*1f60*/  IADD3 R36, P1, PT, R24, UR8, RZ ;  /* 0x0000000818247c10 */ /* 0x000fc6000ff3e0ff */
[----:B------:R-:W-:Y:S01]  /*1f70*/  IMAD.X R19, RZ, RZ, UR7, P0 ;  /* 0x00000007ff137e24 */ /* 0x000fe200080e06ff */
[----:B------:R-:W-:Y:S01]  /*1f80*/  IADD3 R38, P0, PT, R30, UR8, RZ ;  /* 0x000000081e267c10 */ /* 0x000fe2000ff1e0ff */
[----:B------:R-:W-:Y:S01]  /*1f90*/  IMAD.X R37, RZ, RZ, UR7, P1 ;  /* 0x00000007ff257e24 */ /* 0x000fe200088e06ff */
[----:B------:R-:W-:Y:S02]  /*1fa0*/  LOP3.LUT R43, R43, 0xff, RZ, 0xc0, !PT ;  /* 0x000000ff2b2b7812 */ /* 0x000fe400078ec0ff */
[----:B------:R0:W3:Y:S01]  /*1fb0*/  LDG.E.U8 R24, desc[UR4][R18.64] ;  /* 0x0000000412187981 */ /* 0x0000e2000c1e1100 */
[----:B------:R-:W-:Y:S01]  /*1fc0*/  IMAD.X R39, RZ, RZ, UR7, P0 ;  /* 0x00000007ff277e24 */ /* 0x000fe200080e06ff */
[----:B------:R-:W-:Y:S02]  /*1fd0*/  LOP3.LUT R45, R45, 0xff, RZ, 0xc0, !PT ;  /* 0x000000ff2d2d7812 */ /* 0x000fe400078ec0ff */
[----:B------:R1:W4:Y:S01]  /*1fe0*/  LDG.E.U8 R30, desc[UR4][R36.64] ;  /* 0x00000004241e7981 */ /* 0x000322000c1e1100 */
[----:B0-----:R-:W-:-:S02]  /*1ff0*/  IADD3 R18, P1, PT, R35, UR8, RZ ;  /* 0x0000000823127c10 */ /* 0x001fc4000ff3e0ff */
[----:B------:R-:W-:Y:S02]  /*2000*/  LOP3.LUT R35, R27, 0xff, RZ, 0xc0, !PT ;  /* 0x000000ff1b237812 */ /* 0x000fe400078ec0ff */
[----:B-1----:R-:W-:Y:S01]  /*2010*/  IADD3 R36, P0, PT, R43, UR8, RZ ;  /* 0x000000082b247c10 */ /* 0x002fe2000ff1e0ff */
[----:B------:R-:W-:Y:S01]  /*2020*/  IMAD.X R19, RZ, RZ, UR7, P1 ;  /* 0x00000007ff137e24 */ /* 0x000fe200088e06ff */
[----:B------:R0:W5:Y:S03]  /*2030*/  LDG.E.U8 R43, desc[UR4][R38.64] ;  /* 0x00000004262b7981 */ /* 0x000166000c1e1100 */
[----:B------:R-:W-:Y:S01]  /*2040*/  IMAD.X R37, RZ, RZ, UR7, P0 ;  /* 0x00000007ff257e24 */ /* 0x000fe200080e06ff */
[----:B------:R1:W5:Y:S01]  /*2050*/  LDG.E.U8 R27, desc[UR4][R18.64] ;  /* 0x00000004121b7981 */ /* 0x000362000c1e1100 */
[----:B0-----:R-:W-:Y:S02]  /*2060*/  IADD3 R38, P1, PT, R45, UR8, RZ ;  /* 0x000000082d267c10 */ /* 0x001fe4000ff3e0ff */
[----:B------:R-:W-:-:S02]  /*2070*/  LOP3.LUT R45, R28, 0xff, RZ, 0xc0, !PT ;  /* 0x000000ff1c2d7812 */ /* 0x000fc400078ec0ff */
[----:B-1----:R-:W-:Y:S01]  /*2080*/  IADD3 R18, P0, PT, R35, UR8, RZ ;  /* 0x0000000823127c10 */ /* 0x002fe2000ff1e0ff */
[----:B------:R-:W-:Y:S01]  /*2090*/  IMAD.X R39, RZ, RZ, UR7, P1 ;  /* 0x00000007ff277e24 */ /* 0x000fe200088e06ff */
[----:B------:R-:W-:Y:S01]  /*20a0*/  LOP3.LUT R35, R34, 0xff, RZ, 0xc0, !PT ;  /* 0x000000ff22237812 */ /* 0x000fe200078ec0ff */
[----:B------:R0:W5:Y:S01]  /*20b0*/  LDG.E.U8 R28, desc[UR4][R36.64] ;  /* 0x00000004241c7981 */ /* 0x000162000c1e1100 */
[----:B------:R-:W-:Y:S01]  /*20c0*/  IADD3 R34, P1, PT, R45, UR8, RZ ;  /* 0x000000082d227c10 */ /* 0x000fe2000ff3e0ff */
[----:B------:R-:W-:Y:S01]  /*20d0*/  IMAD.X R19, RZ, RZ, UR7, P0 ;  /* 0x00000007ff137e24 */ /* 0x000fe200080e06ff */
[----:B------:R-:W-:Y:S01]  /*20e0*/  LOP3.LUT R47, R42, 0xff, RZ, 0xc0, !PT ;  /* 0x000000ff2a2f7812 */ /* 0x000fe200078ec0ff */
[----:B------:R-:W5:Y:S01]  /*20f0*/  LDG.E.U8 R45, desc[UR4][R38.64] ;  /* 0x00000004262d7981 */ /* 0x000f62000c1e1100 */
[----:B------:R-:W-:-:S03]  /*2100*/  LOP3.LUT R46, R41, 0xff, RZ, 0xc0, !PT ;  /* 0x000000ff292e7812 */ /* 0x000fc600078ec0ff */
[----:B------:R1:W5:Y:S01]  /*2110*/  LDG.E.U8 R42, desc[UR4][R18.64] ;  /* 0x00000004122a7981 */ /* 0x000362000c1e1100 */
[----:B0-----:R-:W-:Y:S01]  /*2120*/  IADD3 R36, P0, PT, R35, UR8, RZ ;  /* 0x0000000823247c10 */ /* 0x001fe2000ff1e0ff */
[----:B------:R-:W-:Y:S01]  /*2130*/  IMAD.X R35, RZ, RZ, UR7, P1 ;  /* 0x00000007ff237e24 */ /* 0x000fe200088e06ff */
[----:B------:R-:W-:-:S03]  /*2140*/  LOP3.LUT R11, R11, 0xff, RZ, 0xc0, !PT ;  /* 0x000000ff0b0b7812 */ /* 0x000fc600078ec0ff */
[----:B------:R-:W-:Y:S01]  /*2150*/  IMAD.X R37, RZ, RZ, UR7, P0 ;  /* 0x00000007ff257e24 */ /* 0x000fe200080e06ff */
[----:B------:R0:W5:Y:S01]  /*2160*/  LDG.E.U8 R41, desc[UR4][R34.64] ;  /* 0x0000000422297981 */ /* 0x000162000c1e1100 */
[----:B-1----:R-:W-:-:S05]  /*2170*/  IADD3 R18, P1, PT, R47, UR8, RZ ;  /* 0x000000082f127c10 */ /* 0x002fca000ff3e0ff */
[----:B------:R-:W-:Y:S01]  /*2180*/  IMAD.X R19, RZ, RZ, UR7, P1 ;  /* 0x00000007ff137e24 */ /* 0x000fe200088e06ff */
[----:B0-----:R-:W-:Y:S02]  /*2190*/  IADD3 R34, P0, PT, R46, UR8, RZ ;  /* 0x000000082e227c10 */ /* 0x001fe4000ff1e0ff */
[----:B------:R0:W5:Y:S03]  /*21a0*/  LDG.E.U8 R46, desc[UR4][R36.64] ;  /* 0x00000004242e7981 */ /* 0x000166000c1e1100 */
[----:B------:R-:W-:Y:S01]  /*21b0*/  IMAD.X R35, RZ, RZ, UR7, P0 ;  /* 0x00000007ff237e24 */ /* 0x000fe200080e06ff */
[----:B------:R1:W5:Y:S01]  /*21c0*/  LDG.E.U8 R47, desc[UR4][R18.64] ;  /* 0x00000004122f7981 */ /* 0x000362000c1e1100 */
[----:B0-----:R-:W-:Y:S02]  /*21d0*/  IADD3 R36, P1, PT, R11, UR8, RZ ;  /* 0x000000080b247c10 */ /* 0x001fe4000ff3e0ff */
[----:B------:R-:W-:Y:S01]  /*21e0*/  LOP3.LUT R11, R22, 0xff, RZ, 0xc0, !PT ;  /* 0x000000ff160b7812 */ /* 0x000fe200078ec0ff */
[----:B-1----:R-:W0:Y:S02]  /*21f0*/  LDC.64 R18, c[0x0][0x398] ;  /* 0x0000e600ff127b82 */ /* 0x002e240000000a00 */
[----:B------:R-:W-:Y:S01]  /*2200*/  IMAD.X R37, RZ, RZ, UR7, P1 ;  /* 0x00000007ff257e24 */ /* 0x000fe200088e06ff */
[----:B------:R1:W5:Y:S01]  /*2210*/  LDG.E.U8 R22, desc[UR4][R34.64] ;  /* 0x0000000422167981 */ /* 0x000362000c1e1100 */
[----:B------:R-:W-:-:S03]  /*2220*/  LOP3.LUT R32, R32, 0xff, RZ, 0xc0, !PT ;  /* 0x000000ff20207812 */ /* 0x000fc600078ec0ff */
[----:B------:R1:W5:Y:S02]  /*2230*/  LDG.E.U8 R48, desc[UR4][R36.64] ;  /* 0x0000000424307981 */ /* 0x000364000c1e1100 */
[----:B-1----:R-:W-:Y:S02]  /*2240*/  IADD3 R34, P0, PT, R11, UR8, RZ ;  /* 0x000000080b227c10 */ /* 0x002fe4000ff1e0ff */
[----:B------:R-:W-:Y:S02]  /*2250*/  LOP3.LUT R38, R44, 0xff, RZ, 0xc0, !PT ;  /* 0x000000ff2c267812 */ /* 0x000fe400078ec0ff */
[----:B------:R-:W-:Y:S01]  /*2260*/  IADD3 R36, P1, PT, R32, UR8, RZ ;  /* 0x0000000820247c10 */ /* 0x000fe2000ff3e0ff */
[----:B------:R-:W-:Y:S01]  /*2270*/  IMAD.X R35, RZ, RZ, UR7, P0 ;  /* 0x00000007ff237e24 */ /* 0x000fe200080e06ff */
[----:B------:R-:W-:Y:S02]  /*2280*/  LOP3.LUT R11, R40, 0xff, RZ, 0xc0, !PT ;  /* 0x000000ff280b7812 */ /* 0x000fe400078ec0ff */
[----:B------:R-:W-:Y:S01]  /*2290*/  LOP3.LUT R32, R23, 0xff, RZ, 0xc0, !PT ;  /* 0x000000ff17207812 */ /* 0x000fe200078ec0ff */
[----:B------:R-:W-:Y:S01]  /*22a0*/  IMAD.X R37, RZ, RZ, UR7, P1 ;  /* 0x00000007ff257e24 */ /* 0x000fe200088e06ff */
[----:B------:R-:W-:Y:S01]  /*22b0*/  IADD3 R38, P0, PT, R38, UR8, RZ ;  /* 0x0000000826267c10 */ /* 0x000fe2000ff1e0ff */
[----:B------:R1:W5:Y:S01]  /*22c0*/  LDG.E.U8 R40, desc[UR4][R34.64] ;  /* 0x0000000422287981 */ /* 0x000362000c1e1100 */
[----:B------:R-:W-:-:S03]  /*22d0*/  IADD3 R32, P2, PT, R32, UR8, RZ ;  /* 0x0000000820207c10 */ /* 0x000fc6000ff5e0ff */
[----:B------:R-:W-:Y:S01]  /*22e0*/  IMAD.X R39, RZ, RZ, UR7, P0 ;  /* 0x00000007ff277e24 */ /* 0x000fe200080e06ff */
[----:B------:R-:W5:Y:S01]  /*22f0*/  LDG.E.U8 R36, desc[UR4][R36.64] ;  /* 0x0000000424247981 */ /* 0x000f62000c1e1100 */
[----:B-1----:R-:W-:-:S04]  /*2300*/  IADD3 R34, P1, PT, R11, UR8, RZ ;  /* 0x000000080b227c10 */ /* 0x002fc8000ff3e0ff */
[----:B------:R-:W5:Y:S01]  /*2310*/  LDG.E.U8 R39, desc[UR4][R38.64] ;  /* 0x0000000426277981 */ /* 0x000f62000c1e1100 */
[----:B------:R-:W-:-:S05]  /*2320*/  IMAD.X R35, RZ, RZ, UR7, P1 ;  /* 0x00000007ff237e24 */ /* 0x000fca00088e06ff */
[----:B------:R-:W5:Y:S01]  /*2330*/  LDG.E.U8 R44, desc[UR4][R34.64] ;  /* 0x00000004222c7981 */ /* 0x000f62000c1e1100 */
[----:B--2---:R-:W-:Y:S01]  /*2340*/  LOP3.LUT R9, R10, R33, R9, 0x96, !PT ;  /* 0x000000210a097212 */ /* 0x004fe200078e9609 */
[----:B------:R-:W-:-:S04]  /*2350*/  IMAD.X R33, RZ, RZ, UR7, P2 ;  /* 0x00000007ff217e24 */ /* 0x000fc800090e06ff */
[----:B0-----:R-:W-:Y:S04]  /*2360*/  STG.E.U8 desc[UR4][R18.64], R9 ;  /* 0x0000000912007986 */ /* 0x001fe8000c101104 */
[----:B------:R-:W2:Y:S01]  /*2370*/  LDG.E.U8 R32, desc[UR4][R32.64] ;  /* 0x0000000420207981 */ /* 0x000ea2000c1e1100 */
[----:B------:R-:W-:-:S04]  /*2380*/  LOP3.LUT R10, R52, 0xff, RZ, 0xc0, !PT ;  /* 0x000000ff340a7812 */ /* 0x000fc800078ec0ff */
[----:B------:R-:W-:-:S05]  /*2390*/  IADD3 R10, P0, PT, R10, UR8, RZ ;  /* 0x000000080a0a7c10 */ /* 0x000fca000ff1e0ff */
        /* <DEDUP_REMOVED lines=9> */
[----:B------:R-:W2:Y:S01]  /*2430*/  LDG.E.U8 R33, desc[UR4][R10.64] ;  /* 0x000000040a217981 */ /* 0x000ea2000c1e1100 */
[----:B------:R-:W-:Y:S02]  /*2440*/  LOP3.LUT R55, R55, R8, R9, 0x96, !PT ;  /* 0x0000000837377212 */ /* 0x000fe400078e9609 */
[----:B------:R-:W-:Y:S02]  /*2450*/  LOP3.LUT R37, R8, R9, RZ, 0x3c, !PT ;  /* 0x0000000908257212 */ /* 0x000fe400078e3cff */
[----:B------:R-:W-:Y:S02]  /*2460*/  LOP3.LUT R49, R6, R21, RZ, 0x3c, !PT ;  /* 0x0000001506317212 */ /* 0x000fe400078e3cff */
[----:B------:R-:W-:Y:S01]  /*2470*/  LOP3.LUT R14, R14, R4, R35, 0x96, !PT ;  /* 0x000000040e0e7212 */ /* 0x000fe200078e9623 */
[----:B------:R0:W-:Y:S01]  /*2480*/  STG.E.U8 desc[UR4][R18.64+0x4], R37 ;  /* 0x0000042512007986 */ /* 0x0001e2000c101104 */
[----:B------:R-:W-:-:S02]  /*2490*/  LOP3.LUT R51, R4, R35, RZ, 0x3c, !PT ;  /* 0x0000002304337212 */ /* 0x000fc400078e3cff */
[----:B------:R-:W-:Y:S01]  /*24a0*/  LOP3.LUT R63, R7, R55, RZ, 0x3c, !PT ;  /* 0x00000037073f7212 */ /* 0x000fe200078e3cff */
[----:B------:R1:W-:Y:S01]  /*24b0*/  STG.E.U8 desc[UR4][R18.64+0x5], R49 ;  /* 0x0000053112007986 */ /* 0x0003e2000c101104 */
[----:B------:R-:W-:-:S03]  /*24c0*/  LOP3.LUT R67, R3, R14, RZ, 0x3c, !PT ;  /* 0x0000000e03437212 */ /* 0x000fc600078e3cff */
[----:B------:R-:W-:Y:S04]  /*24d0*/  STG.E.U8 desc[UR4][R18.64+0x6], R51 ;  /* 0x0000063312007986 */ /* 0x000fe8000c101104 */
[----:B------:R-:W-:Y:S04]  /*24e0*/  STG.E.U8 desc[UR4][R18.64+0xc], R63 ;  /* 0x00000c3f12007986 */ /* 0x000fe8000c101104 */
[----:B------:R-:W-:Y:S04]  /*24f0*/  STG.E.U8 desc[UR4][R18.64+0xe], R67 ;  /* 0x00000e4312007986 */ /* 0x000fe8000c101104 */
[----:B------:R-:W-:Y:S04]  /*2500*/  STG.E.U8 desc[UR4][R18.64+0x8], R55 ;  /* 0x0000083712007986 */ /* 0x000fe8000c101104 */
[----:B------:R-:W-:Y:S01]  /*2510*/  STG.E.U8 desc[UR4][R18.64+0xa], R14 ;  /* 0x00000a0e12007986 */ /* 0x000fe2000c101104 */
[----:B--2---:R-:W-:-:S02]  /*2520*/  LOP3.LUT R33, R12, R33, RZ, 0x3c, !PT ;  /* 0x000000210c217212 */ /* 0x004fc400078e3cff */
[----:B------:R-:W-:-:S04]  /*2530*/  LOP3.LUT R12, R7, 0xffff, R55, 0x48, !PT ;  /* 0x0000ffff070c7812 */ /* 0x000fc800078e4837 */
[----:B------:R-:W-:Y:S02]  /*2540*/  LOP3.LUT R10, R12, 0xff, RZ, 0xc0, !PT ;  /* 0x000000ff0c0a7812 */ /* 0x000fe400078ec0ff */
[----:B------:R-:W-:Y:S02]  /*2550*/  LOP3.LUT R12, R16, R6, R21, 0x96, !PT ;  /* 0x00000006100c7212 */ /* 0x000fe400078e9615 */
[----:B------:R-:W-:Y:S02]  /*2560*/  IADD3 R10, P0, PT, R10, UR8, RZ ;  /* 0x000000080a0a7c10 */ /* 0x000fe4000ff1e0ff */
[----:B------:R-:W-:Y:S02]  /*2570*/  LOP3.LUT R53, R53, R2, R33, 0x96, !PT ;  /* 0x0000000235357212 */ /* 0x000fe400078e9621 */
[----:B------:R-:W-:Y:S01]  /*2580*/  LOP3.LUT R65, R5, R12, RZ, 0x3c, !PT ;  /* 0x0000000c05417212 */ /* 0x000fe200078e3cff */
[----:B------:R-:W-:Y:S01]  /*2590*/  IMAD.X R11, RZ, RZ, UR7, P0 ;  /* 0x00000007ff0b7e24 */ /* 0x000fe200080e06ff */
[----:B0-----:R-:W-:-:S02]  /*25a0*/  LOP3.LUT R37, R2, R33, RZ, 0x3c, !PT ;  /* 0x0000002102257212 */ /* 0x001fc400078e3cff */
[----:B-1----:R-:W-:Y:S01]  /*25b0*/  LOP3.LUT R49, R0, R53, RZ, 0x3c, !PT ;  /* 0x0000003500317212 */ /* 0x002fe200078e3cff */
[----:B------:R-:W-:Y:S04]  /*25c0*/  STG.E.U8 desc[UR4][R18.64+0xd], R65 ;  /* 0x00000d4112007986 */ /* 0x000fe8000c101104 */
[----:B------:R0:W-:Y:S04]  /*25d0*/  STG.E.U8 desc[UR4][R18.64+0x7], R37 ;  /* 0x0000072512007986 */ /* 0x0001e8000c101104 */
[----:B------:R4:W-:Y:S04]  /*25e0*/  STG.E.U8 desc[UR4][R18.64+0xf], R49 ;  /* 0x00000f3112007986 */ /* 0x0009e8000c101104 */
[----:B------:R-:W-:Y:S04]  /*25f0*/  STG.E.U8 desc[UR4][R18.64+0x9], R12 ;  /* 0x0000090c12007986 */ /* 0x000fe8000c101104 */
[----:B------:R-:W-:Y:S04]  /*2600*/  STG.E.U8 desc[UR4][R18.64+0x3], R33 ;  /* 0x0000032112007986 */ /* 0x000fe8000c101104 */
[----:B------:R-:W-:Y:S04]  /*2610*/  STG.E.U8 desc[UR4][R18.64+0xb], R53 ;  /* 0x00000b3512007986 */ /* 0x000fe8000c101104 */
[----:B------:R1:W2:Y:S01]  /*2620*/  LDG.E.U8 R16, desc[UR4][R10.64] ;  /* 0x000000040a107981 */ /* 0x0002a2000c1e1100 */
[----:B------:R-:W-:-:S04]  /*2630*/  LOP3.LUT R20, R5, 0xffff, R12, 0x48, !PT ;  /* 0x0000ffff05147812 */ /* 0x000fc800078e480c */
[----:B------:R-:W-:-:S04]  /*2640*/  LOP3.LUT R20, R20, 0xff, RZ, 0xc0, !PT ;  /* 0x000000ff14147812 */ /* 0x000fc800078ec0ff */
[----:B-1----:R-:W-:-:S05]  /*2650*/  IADD3 R10, P0, PT, R20, UR8, RZ ;  /* 0x00000008140a7c10 */ /* 0x002fca000ff1e0ff */
[----:B------:R-:W-:Y:S01]  /*2660*/  IMAD.X R11, RZ, RZ, UR7, P0 ;  /* 0x00000007ff0b7e24 */ /* 0x000fe200080e06ff */
[----:B--2---:R-:W-:-:S05]  /*2670*/  LOP3.LUT R61, R61, R16, RZ, 0x3c, !PT ;  /* 0x000000103d3d7212 */ /* 0x004fca00078e3cff */
[----:B------:R1:W-:Y:S04]  /*2680*/  STG.E.U8 desc[UR4][R18.64+0x10], R61 ;  /* 0x0000103d12007986 */ /* 0x0003e8000c101104 */
[----:B------:R2:W3:Y:S01]  /*2690*/  LDG.E.U8 R20, desc[UR4][R10.64] ;  /* 0x000000040a147981 */ /* 0x0004e2000c1e1100 */
[----:B------:R-:W-:-:S04]  /*26a0*/  LOP3.LUT R16, R3, 0xffff, R14, 0x48, !PT ;  /* 0x0000ffff03107812 */ /* 0x000fc800078e480e */
[----:B------:R-:W-:-:S04]  /*26b0*/  LOP3.LUT R16, R16, 0xff, RZ, 0xc0, !PT ;  /* 0x000000ff10107812 */ /* 0x000fc800078ec0ff */
[----:B--2---:R-:W-:-:S05]  /*26c0*/  IADD3 R10, P0, PT, R16, UR8, RZ ;  /* 0x00000008100a7c10 */ /* 0x004fca000ff1e0ff */
[----:B------:R-:W-:Y:S01]  /*26d0*/  IMAD.X R11, RZ, RZ, UR7, P0 ;  /* 0x00000007ff0b7e24 */ /* 0x000fe200080e06ff */
[----:B---3--:R-:W-:-:S05]  /*26e0*/  LOP3.LUT R20, R17, R20, RZ, 0x3c, !PT ;  /* 0x0000001411147212 */ /* 0x008fca00078e3cff */
[----:B------:R-:W-:Y:S04]  /*26f0*/  STG.E.U8 desc[UR4][R18.64+0x11], R20 ;  /* 0x0000111412007986 */ /* 0x000fe8000c101104 */
[----:B------:R-:W0:Y:S01]  /*2700*/  LDG.E.U8 R32, desc[UR4][R10.64] ;  /* 0x000000040a207981 */ /* 0x000e22000c1e1100 */
[----:B------:R-:W-:-:S04]  /*2710*/  LOP3.LUT R16, R0, 0xffff, R53, 0x48, !PT ;  /* 0x0000ffff00107812 */ /* 0x000fc800078e4835 */
[----:B------:R-:W-:-:S04]  /*2720*/  LOP3.LUT R16, R16, 0xff, RZ, 0xc0, !PT ;  /* 0x000000ff10107812 */ /* 0x000fc800078ec0ff */
[----:B------:R-:W-:Y:S01]  /*2730*/  IADD3 R16, P0, PT, R16, UR8, RZ ;  /* 0x0000000810107c10 */ /* 0x000fe2000ff1e0ff */
[----:B------:R-:W2:Y:S04]  /*2740*/  LDCU.64 UR8, c[0x0][0x380] ;  /* 0x00007000ff0877ac */ /* 0x000ea80008000a00 */
[----:B------:R-:W-:Y:S01]  /*2750*/  IMAD.X R17, RZ, RZ, UR7, P0 ;  /* 0x00000007ff117e24 */ /* 0x000fe200080e06ff */
[----:B0-----:R-:W-:-:S05]  /*2760*/  LOP3.LUT R37, R15, R32, RZ, 0x3c, !PT ;  /* 0x000000200f257212 */ /* 0x001fca00078e3cff */
[----:B------:R-:W-:Y:S04]  /*2770*/  STG.E.U8 desc[UR4][R18.64+0x12], R37 ;  /* 0x0000122512007986 */ /* 0x000fe8000c101104 */
[----:B------:R0:W3:Y:S01]  /*2780*/  LDG.E.U8 R16, desc[UR4][R16.64] ;  /* 0x0000000410107981 */ /* 0x0000e2000c1e1100 */
[----:B------:R-:W1:Y:S01]  /*2790*/  S2R R15, SR_CTAID.X ;  /* 0x00000000000f7919 */ /* 0x000e620000002500 */
[----:B------:R-:W1:Y:S01]  /*27a0*/  S2R R32, SR_TID.X ;  /* 0x0000000000207919 */ /* 0x000e620000002100 */
[----:B----4-:R-:W-:Y:S02]  /*27b0*/  LOP3.LUT R49, R30, R5, R12, 0x96, !PT ;  /* 0x000000051e317212 */ /* 0x010fe400078e960c */
[----:B------:R-:W-:Y:S02]  /*27c0*/  LOP3.LUT R5, R58, R37, RZ, 0x3c, !PT ;  /* 0x000000253a057212 */ /* 0x000fe400078e3cff */
[----:B------:R-:W-:-:S02]  /*27d0*/  LOP3.LUT R24, R24, R9, RZ, 0x3c, !PT ;  /* 0x0000000918187212 */ /* 0x000fc400078e3cff */
[----:B-----5:R-:W-:Y:S02]  /*27e0*/  LOP3.LUT R28, R28, R8, R9, 0x96, !PT ;  /* 0x000000081c1c7212 */ /* 0x020fe400078e9609 */
[----:B------:R-:W-:Y:S02]  /*27f0*/  LOP3.LUT R40, R40, R7, R55, 0x96, !PT ;  /* 0x0000000728287212 */ /* 0x000fe400078e9637 */
[----:B------:R-:W-:Y:S02]  /*2800*/  LOP3.LUT R27, R27, R2, R33, 0x96, !PT ;  /* 0x000000021b1b7212 */ /* 0x000fe400078e9621 */
[----:B------:R-:W-:Y:S02]  /*2810*/  LOP3.LUT R7, R56, R60, R61, 0x96, !PT ;  /* 0x0000003c38077212 */ /* 0x000fe400078e963d */
[----:B------:R-:W-:Y:S02]  /*2820*/  LOP3.LUT R31, R31, R59, R20, 0x96, !PT ;  /* 0x0000003b1f1f7212 */ /* 0x000fe400078e9614 */
[----:B------:R-:W-:Y:S01]  /*2830*/  LOP3.LUT R29, R29, R58, R37, 0x96, !PT ;  /* 0x0000003a1d1d7212 */ /* 0x000fe200078e9625 */
[----:B------:R4:W-:Y:S01]  /*2840*/  STG.E.U8 desc[UR4][R18.64+0x16], R5 ;  /* 0x0000160512007986 */ /* 0x0009e2000c101104 */
[----:B------:R-:W-:-:S02]  /*2850*/  LOP3.LUT R47, R47, R6, R21, 0x96, !PT ;  /* 0x000000062f2f7212 */ /* 0x000fc400078e9615 */
[----:B------:R-:W-:Y:S02]  /*2860*/  LOP3.LUT R45, R45, R21, RZ, 0x3c, !PT ;  /* 0x000000152d2d7212 */ /* 0x000fe400078e3cff */
[----:B------:R-:W-:Y:S01]  /*2870*/  LOP3.LUT R39, R39, R4, R35, 0x96, !PT ;  /* 0x0000000427277212 */ /* 0x000fe200078e9623 */
[----:B-1----:R-:W-:Y:S01]  /*2880*/  IMAD R15, R15, 0x100, R32 ;  /* 0x000001000f0f7824 */ /* 0x002fe200078e0220 */
[----:B------:R-:W-:-:S04]  /*2890*/  LOP3.LUT R21, R42, R3, R14, 0x96, !PT ;  /* 0x000000032a157212 */ /* 0x000fc800078e960e */
[----:B--2---:R-:W-:Y:S02]  /*28a0*/  LEA R2, P0, R15, UR8, 0x4 ;  /* 0x000000080f027c11 */ /* 0x004fe4000f8020ff */
[----:B------:R-:W-:Y:S02]  /*28b0*/  LOP3.LUT R61, R60, R61, RZ, 0x3c, !PT ;  /* 0x0000003d3c3d7212 */ /* 0x000fe400078e3cff */
[----:B------:R-:W-:Y:S01]  /*28c0*/  LOP3.LUT R59, R59, R20, RZ, 0x3c, !PT ;  /* 0x000000143b3b7212 */ /* 0x000fe200078e3cff */
[----:B------:R-:W-:Y:S01]  /*28d0*/  IMAD.X R3, RZ, RZ, UR9, P0 ;  /* 0x00000009ff037e24 */ /* 0x000fe200080e06ff */
        /* <DEDUP_REMOVED lines=8> */
[----:B0-----:R-:W-:-:S02]  /*2960*/  LOP3.LUT R17, R48, R0, R53, 0x96, !PT ;  /* 0x0000000030117212 */ /* 0x001fc400078e9635 */
        /* <DEDUP_REMOVED lines=9> */
[----:B---3--:R-:W-:-:S04]  /*2a00*/  LOP3.LUT R16, R13, R16, RZ, 0x3c, !PT ;  /* 0x000000100d107212 */ /* 0x008fc800078e3cff */
[----:B------:R-:W-:Y:S02]  /*2a10*/  LOP3.LUT R9, R54, R57, R16, 0x96, !PT ;  /* 0x0000003936097212 */ /* 0x000fe400078e9610 */
[----:B------:R-:W-:Y:S02]  /*2a20*/  LOP3.LUT R57, R57, R16, RZ, 0x3c, !PT ;  /* 0x0000001039397212 */ /* 0x000fe400078e3cff */
[----:B----4-:R-:W-:Y:S01]  /*2a30*/  LOP3.LUT R5, R52, R9, RZ, 0x3c, !PT ;  /* 0x0000000934057212 */ /* 0x010fe200078e3cff */
        /* <DEDUP_REMOVED lines=21> */
[----:B------:R-:W-:Y:S05]  /*2b90*/  EXIT ;  /* 0x000000000000794d */ /* 0x000fea0003800000 */
.L_x_5:
        /* <DEDUP_REMOVED lines=14> */
.L_x_7:


//--------------------- .nv.shared.reserved.0     --------------------------
	.section	.nv.shared.reserved.0,"aw",@nobits
	.weak		__nv_reservedSMEM_offset_0_alias
	.size		__nv_reservedSMEM_offset_0_alias, 0, 64
	.other		__nv_reservedSMEM_offset_0_alias,@"STO_CUDA_RESERVED_SHARED STV_DEFAULT"
__nv_reservedSMEM_offset_0_alias:
	.zero		0
	.zero		64


//--------------------- .nv.constant0._Z18aes256_decrypt_ecbPhmS_S_S_S_ --------------------------
	.section	.nv.constant0._Z18aes256_decrypt_ecbPhmS_S_S_S_,"a",@progbits
	.sectionflags	@""
	.align	4
.nv.constant0._Z18aes256_decrypt_ecbPhmS_S_S_S_:
	.zero		944


//--------------------- .nv.constant0._Z18aes256_encrypt_ecbPhmS_S_S_ --------------------------
	.section	.nv.constant0._Z18aes256_encrypt_ecbPhmS_S_S_,"a",@progbits
	.sectionflags	@""
	.align	4
.nv.constant0._Z18aes256_encrypt_ecbPhmS_S_S_:
	.zero		936


//--------------------- SYMBOLS --------------------------

	.type		.nv.reservedSmem.offset0,@object
	.size		.nv.reservedSmem.offset0,0x4
